//
// Generated by NVIDIA NVVM Compiler
//
// Compiler Build ID: CL-36424714
// Cuda compilation tools, release 13.0, V13.0.88
// Based on NVVM 20.0.0
//

.version 9.0
.target sm_100
.address_size 64

	// .globl	activation
.extern .shared .align 16 .b8 sdata[];

.visible .entry activation(
	.param .u64 .ptr .align 1 activation_param_0,
	.param .u64 .ptr .align 1 activation_param_1,
	.param .u64 .ptr .align 1 activation_param_2,
	.param .u64 .ptr .align 1 activation_param_3
)
{
	.reg .pred 	%p<13>;
	.reg .b32 	%r<66>;
	.reg .b32 	%f<89>;
	.reg .b64 	%rd<15>;

	ld.param.u64 	%rd6, [activation_param_0];
	ld.param.u64 	%rd3, [activation_param_1];
	ld.param.u64 	%rd4, [activation_param_2];
	ld.param.u64 	%rd5, [activation_param_3];
	cvta.to.global.u64 	%rd7, %rd6;
	mov.u32 	%r1, %ctaid.x;
	ld.global.u32 	%r36, [%rd7+8];
	mul.lo.s32 	%r2, %r36, %r1;
	mov.u32 	%r3, %ctaid.y;
	mov.u32 	%r4, %tid.x;
	shl.b32 	%r37, %r4, 2;
	mov.u32 	%r38, sdata;
	add.s32 	%r5, %r38, %r37;
	mov.b32 	%r39, 0;
	st.shared.u32 	[%r5], %r39;
	ld.global.u32 	%r6, [%rd7+4];
	setp.ge.s32 	%p1, %r4, %r6;
	@%p1 bra 	$L__BB0_4;
	mul.lo.s32 	%r7, %r6, %r1;
	mov.u32 	%r8, %nctaid.y;
	mov.u32 	%r9, %ntid.x;
	cvta.to.global.u64 	%rd1, %rd3;
	cvta.to.global.u64 	%rd2, %rd4;
	mov.f32 	%f78, 0f00000000;
	mov.u32 	%r57, %r4;
$L__BB0_2:
	add.s32 	%r40, %r7, %r57;
	mul.wide.u32 	%rd8, %r40, 4;
	add.s64 	%rd9, %rd1, %rd8;
	ld.global.f32 	%f19, [%rd9];
	mad.lo.s32 	%r41, %r57, %r8, %r3;
	mul.wide.u32 	%rd10, %r41, 4;
	add.s64 	%rd11, %rd2, %rd10;
	ld.global.f32 	%f20, [%rd11];
	fma.rn.f32 	%f78, %f19, %f20, %f78;
	add.s32 	%r57, %r57, %r9;
	setp.lt.s32 	%p2, %r57, %r6;
	@%p2 bra 	$L__BB0_2;
	st.shared.f32 	[%r5], %f78;
$L__BB0_4:
	bar.sync 	0;
	setp.ne.s32 	%p3, %r4, 0;
	@%p3 bra 	$L__BB0_21;
	mov.u32 	%r12, %ntid.x;
	setp.lt.u32 	%p4, %r12, 2;
	ld.shared.f32 	%f87, [sdata];
	@%p4 bra 	$L__BB0_20;
	add.s32 	%r13, %r12, -1;
	add.s32 	%r43, %r12, -2;
	and.b32  	%r14, %r13, 15;
	setp.lt.u32 	%p5, %r43, 15;
	mov.b32 	%r62, 1;
	@%p5 bra 	$L__BB0_10;
	add.s32 	%r58, %r38, 32;
	and.b32  	%r47, %r13, -16;
	neg.s32 	%r60, %r47;
	mov.b32 	%r59, 0;
$L__BB0_8:
	.pragma "nounroll";
	ld.shared.f32 	%f22, [%r58+-28];
	add.f32 	%f23, %f22, %f87;
	ld.shared.v2.f32 	{%f24, %f25}, [%r58+-24];
	add.f32 	%f26, %f24, %f23;
	add.f32 	%f27, %f25, %f26;
	ld.shared.v4.f32 	{%f28, %f29, %f30, %f31}, [%r58+-16];
	add.f32 	%f32, %f28, %f27;
	add.f32 	%f33, %f29, %f32;
	add.f32 	%f34, %f30, %f33;
	add.f32 	%f35, %f31, %f34;
	ld.shared.v4.f32 	{%f36, %f37, %f38, %f39}, [%r58];
	add.f32 	%f40, %f36, %f35;
	add.f32 	%f41, %f37, %f40;
	add.f32 	%f42, %f38, %f41;
	add.f32 	%f43, %f39, %f42;
	ld.shared.v4.f32 	{%f44, %f45, %f46, %f47}, [%r58+16];
	add.f32 	%f48, %f44, %f43;
	add.f32 	%f49, %f45, %f48;
	add.f32 	%f50, %f46, %f49;
	add.f32 	%f51, %f47, %f50;
	ld.shared.f32 	%f52, [%r58+32];
	add.f32 	%f87, %f52, %f51;
	add.s32 	%r60, %r60, 16;
	add.s32 	%r59, %r59, 16;
	add.s32 	%r58, %r58, 64;
	setp.ne.s32 	%p6, %r60, 0;
	@%p6 bra 	$L__BB0_8;
	add.s32 	%r62, %r59, 1;
$L__BB0_10:
	setp.eq.s32 	%p7, %r14, 0;
	@%p7 bra 	$L__BB0_19;
	and.b32  	%r24, %r13, 7;
	setp.lt.u32 	%p8, %r14, 8;
	@%p8 bra 	$L__BB0_13;
	shl.b32 	%r48, %r62, 2;
	add.s32 	%r50, %r38, %r48;
	ld.shared.f32 	%f54, [%r50];
	add.f32 	%f55, %f54, %f87;
	ld.shared.f32 	%f56, [%r50+4];
	add.f32 	%f57, %f56, %f55;
	ld.shared.f32 	%f58, [%r50+8];
	add.f32 	%f59, %f58, %f57;
	ld.shared.f32 	%f60, [%r50+12];
	add.f32 	%f61, %f60, %f59;
	ld.shared.f32 	%f62, [%r50+16];
	add.f32 	%f63, %f62, %f61;
	ld.shared.f32 	%f64, [%r50+20];
	add.f32 	%f65, %f64, %f63;
	ld.shared.f32 	%f66, [%r50+24];
	add.f32 	%f67, %f66, %f65;
	ld.shared.f32 	%f68, [%r50+28];
	add.f32 	%f87, %f68, %f67;
	add.s32 	%r62, %r62, 8;
$L__BB0_13:
	setp.eq.s32 	%p9, %r24, 0;
	@%p9 bra 	$L__BB0_19;
	and.b32  	%r27, %r13, 3;
	setp.lt.u32 	%p10, %r24, 4;
	@%p10 bra 	$L__BB0_16;
	shl.b32 	%r51, %r62, 2;
	add.s32 	%r53, %r38, %r51;
	ld.shared.f32 	%f70, [%r53];
	add.f32 	%f71, %f70, %f87;
	ld.shared.f32 	%f72, [%r53+4];
	add.f32 	%f73, %f72, %f71;
	ld.shared.f32 	%f74, [%r53+8];
	add.f32 	%f75, %f74, %f73;
	ld.shared.f32 	%f76, [%r53+12];
	add.f32 	%f87, %f76, %f75;
	add.s32 	%r62, %r62, 4;
$L__BB0_16:
	setp.eq.s32 	%p11, %r27, 0;
	@%p11 bra 	$L__BB0_19;
	shl.b32 	%r54, %r62, 2;
	add.s32 	%r65, %r38, %r54;
	neg.s32 	%r64, %r27;
$L__BB0_18:
	.pragma "nounroll";
	ld.shared.f32 	%f77, [%r65];
	add.f32 	%f87, %f77, %f87;
	add.s32 	%r65, %r65, 4;
	add.s32 	%r64, %r64, 1;
	setp.ne.s32 	%p12, %r64, 0;
	@%p12 bra 	$L__BB0_18;
$L__BB0_19:
	st.shared.f32 	[sdata], %f87;
$L__BB0_20:
	add.s32 	%r56, %r2, %r3;
	cvta.to.global.u64 	%rd12, %rd5;
	mul.wide.s32 	%rd13, %r56, 4;
	add.s64 	%rd14, %rd12, %rd13;
	st.global.f32 	[%rd14], %f87;
$L__BB0_21:
	ret;

}
	// .globl	weights_gradients
.visible .entry weights_gradients(
	.param .u64 .ptr .align 1 weights_gradients_param_0,
	.param .u64 .ptr .align 1 weights_gradients_param_1,
	.param .u64 .ptr .align 1 weights_gradients_param_2,
	.param .u64 .ptr .align 1 weights_gradients_param_3
)
{
	.reg .pred 	%p<13>;
	.reg .b32 	%r<67>;
	.reg .b32 	%f<89>;
	.reg .b64 	%rd<15>;

	ld.param.u64 	%rd7, [weights_gradients_param_0];
	ld.param.u64 	%rd4, [weights_gradients_param_1];
	ld.param.u64 	%rd5, [weights_gradients_param_2];
	ld.param.u64 	%rd6, [weights_gradients_param_3];
	cvta.to.global.u64 	%rd1, %rd7;
	mov.u32 	%r1, %tid.x;
	shl.b32 	%r35, %r1, 2;
	mov.u32 	%r36, sdata;
	add.s32 	%r2, %r36, %r35;
	mov.b32 	%r37, 0;
	st.shared.u32 	[%r2], %r37;
	ld.global.u32 	%r3, [%rd1];
	setp.ge.s32 	%p1, %r1, %r3;
	@%p1 bra 	$L__BB1_4;
	ld.global.u32 	%r4, [%rd1+4];
	mov.u32 	%r5, %ctaid.y;
	ld.global.u32 	%r6, [%rd1+8];
	mov.u32 	%r7, %ctaid.x;
	mov.u32 	%r8, %ntid.x;
	cvta.to.global.u64 	%rd2, %rd4;
	cvta.to.global.u64 	%rd3, %rd5;
	mov.f32 	%f78, 0f00000000;
	mov.u32 	%r58, %r1;
$L__BB1_2:
	mad.lo.s32 	%r38, %r4, %r58, %r5;
	mul.wide.u32 	%rd8, %r38, 4;
	add.s64 	%rd9, %rd2, %rd8;
	ld.global.f32 	%f19, [%rd9];
	mad.lo.s32 	%r39, %r6, %r58, %r7;
	mul.wide.u32 	%rd10, %r39, 4;
	add.s64 	%rd11, %rd3, %rd10;
	ld.global.f32 	%f20, [%rd11];
	fma.rn.f32 	%f78, %f19, %f20, %f78;
	add.s32 	%r58, %r58, %r8;
	setp.lt.s32 	%p2, %r58, %r3;
	@%p2 bra 	$L__BB1_2;
	st.shared.f32 	[%r2], %f78;
$L__BB1_4:
	bar.sync 	0;
	setp.ne.s32 	%p3, %r1, 0;
	@%p3 bra 	$L__BB1_21;
	mov.u32 	%r11, %ntid.x;
	setp.lt.u32 	%p4, %r11, 2;
	ld.shared.f32 	%f87, [sdata];
	@%p4 bra 	$L__BB1_20;
	add.s32 	%r12, %r11, -1;
	add.s32 	%r41, %r11, -2;
	and.b32  	%r13, %r12, 15;
	setp.lt.u32 	%p5, %r41, 15;
	mov.b32 	%r63, 1;
	@%p5 bra 	$L__BB1_10;
	add.s32 	%r59, %r36, 32;
	and.b32  	%r45, %r12, -16;
	neg.s32 	%r61, %r45;
	mov.b32 	%r60, 0;
$L__BB1_8:
	.pragma "nounroll";
	ld.shared.f32 	%f22, [%r59+-28];
	add.f32 	%f23, %f22, %f87;
	ld.shared.v2.f32 	{%f24, %f25}, [%r59+-24];
	add.f32 	%f26, %f24, %f23;
	add.f32 	%f27, %f25, %f26;
	ld.shared.v4.f32 	{%f28, %f29, %f30, %f31}, [%r59+-16];
	add.f32 	%f32, %f28, %f27;
	add.f32 	%f33, %f29, %f32;
	add.f32 	%f34, %f30, %f33;
	add.f32 	%f35, %f31, %f34;
	ld.shared.v4.f32 	{%f36, %f37, %f38, %f39}, [%r59];
	add.f32 	%f40, %f36, %f35;
	add.f32 	%f41, %f37, %f40;
	add.f32 	%f42, %f38, %f41;
	add.f32 	%f43, %f39, %f42;
	ld.shared.v4.f32 	{%f44, %f45, %f46, %f47}, [%r59+16];
	add.f32 	%f48, %f44, %f43;
	add.f32 	%f49, %f45, %f48;
	add.f32 	%f50, %f46, %f49;
	add.f32 	%f51, %f47, %f50;
	ld.shared.f32 	%f52, [%r59+32];
	add.f32 	%f87, %f52, %f51;
	add.s32 	%r61, %r61, 16;
	add.s32 	%r60, %r60, 16;
	add.s32 	%r59, %r59, 64;
	setp.ne.s32 	%p6, %r61, 0;
	@%p6 bra 	$L__BB1_8;
	add.s32 	%r63, %r60, 1;
$L__BB1_10:
	setp.eq.s32 	%p7, %r13, 0;
	@%p7 bra 	$L__BB1_19;
	and.b32  	%r23, %r12, 7;
	setp.lt.u32 	%p8, %r13, 8;
	@%p8 bra 	$L__BB1_13;
	shl.b32 	%r46, %r63, 2;
	add.s32 	%r48, %r36, %r46;
	ld.shared.f32 	%f54, [%r48];
	add.f32 	%f55, %f54, %f87;
	ld.shared.f32 	%f56, [%r48+4];
	add.f32 	%f57, %f56, %f55;
	ld.shared.f32 	%f58, [%r48+8];
	add.f32 	%f59, %f58, %f57;
	ld.shared.f32 	%f60, [%r48+12];
	add.f32 	%f61, %f60, %f59;
	ld.shared.f32 	%f62, [%r48+16];
	add.f32 	%f63, %f62, %f61;
	ld.shared.f32 	%f64, [%r48+20];
	add.f32 	%f65, %f64, %f63;
	ld.shared.f32 	%f66, [%r48+24];
	add.f32 	%f67, %f66, %f65;
	ld.shared.f32 	%f68, [%r48+28];
	add.f32 	%f87, %f68, %f67;
	add.s32 	%r63, %r63, 8;
$L__BB1_13:
	setp.eq.s32 	%p9, %r23, 0;
	@%p9 bra 	$L__BB1_19;
	and.b32  	%r26, %r12, 3;
	setp.lt.u32 	%p10, %r23, 4;
	@%p10 bra 	$L__BB1_16;
	shl.b32 	%r49, %r63, 2;
	add.s32 	%r51, %r36, %r49;
	ld.shared.f32 	%f70, [%r51];
	add.f32 	%f71, %f70, %f87;
	ld.shared.f32 	%f72, [%r51+4];
	add.f32 	%f73, %f72, %f71;
	ld.shared.f32 	%f74, [%r51+8];
	add.f32 	%f75, %f74, %f73;
	ld.shared.f32 	%f76, [%r51+12];
	add.f32 	%f87, %f76, %f75;
	add.s32 	%r63, %r63, 4;
$L__BB1_16:
	setp.eq.s32 	%p11, %r26, 0;
	@%p11 bra 	$L__BB1_19;
	shl.b32 	%r52, %r63, 2;
	add.s32 	%r66, %r36, %r52;
	neg.s32 	%r65, %r26;
$L__BB1_18:
	.pragma "nounroll";
	ld.shared.f32 	%f77, [%r66];
	add.f32 	%f87, %f77, %f87;
	add.s32 	%r66, %r66, 4;
	add.s32 	%r65, %r65, 1;
	setp.ne.s32 	%p12, %r65, 0;
	@%p12 bra 	$L__BB1_18;
$L__BB1_19:
	st.shared.f32 	[sdata], %f87;
$L__BB1_20:
	mov.u32 	%r54, %ctaid.y;
	ld.global.u32 	%r55, [%rd1+8];
	mov.u32 	%r56, %ctaid.x;
	mad.lo.s32 	%r57, %r55, %r54, %r56;
	cvta.to.global.u64 	%rd12, %rd6;
	mul.wide.u32 	%rd13, %r57, 4;
	add.s64 	%rd14, %rd12, %rd13;
	st.global.f32 	[%rd14], %f87;
$L__BB1_21:
	ret;

}
	// .globl	inputs_gradients
.visible .entry inputs_gradients(
	.param .u64 .ptr .align 1 inputs_gradients_param_0,
	.param .u64 .ptr .align 1 inputs_gradients_param_1,
	.param .u64 .ptr .align 1 inputs_gradients_param_2,
	.param .u64 .ptr .align 1 inputs_gradients_param_3
)
{
	.reg .pred 	%p<13>;
	.reg .b32 	%r<67>;
	.reg .b32 	%f<89>;
	.reg .b64 	%rd<15>;

	ld.param.u64 	%rd7, [inputs_gradients_param_0];
	ld.param.u64 	%rd4, [inputs_gradients_param_1];
	ld.param.u64 	%rd5, [inputs_gradients_param_2];
	ld.param.u64 	%rd6, [inputs_gradients_param_3];
	cvta.to.global.u64 	%rd1, %rd7;
	mov.u32 	%r1, %tid.x;
	shl.b32 	%r34, %r1, 2;
	mov.u32 	%r35, sdata;
	add.s32 	%r2, %r35, %r34;
	mov.b32 	%r36, 0;
	st.shared.u32 	[%r2], %r36;
	ld.global.u32 	%r3, [%rd1];
	setp.ge.s32 	%p1, %r1, %r3;
	@%p1 bra 	$L__BB2_4;
	ld.global.u32 	%r4, [%rd1+4];
	mov.u32 	%r37, %ctaid.y;
	add.s32 	%r5, %r37, 1;
	ld.global.u32 	%r6, [%rd1+8];
	mov.u32 	%r7, %ntid.x;
	cvta.to.global.u64 	%rd2, %rd4;
	cvta.to.global.u64 	%rd3, %rd5;
	mov.f32 	%f78, 0f00000000;
	mov.u32 	%r58, %r1;
$L__BB2_2:
	mad.lo.s32 	%r38, %r4, %r58, %r5;
	mul.wide.u32 	%rd8, %r38, 4;
	add.s64 	%rd9, %rd2, %rd8;
	ld.global.f32 	%f19, [%rd9];
	mad.lo.s32 	%r39, %r6, %r58, %r5;
	mul.wide.u32 	%rd10, %r39, 4;
	add.s64 	%rd11, %rd3, %rd10;
	ld.global.f32 	%f20, [%rd11];
	fma.rn.f32 	%f78, %f19, %f20, %f78;
	add.s32 	%r58, %r58, %r7;
	setp.lt.s32 	%p2, %r58, %r3;
	@%p2 bra 	$L__BB2_2;
	st.shared.f32 	[%r2], %f78;
$L__BB2_4:
	bar.sync 	0;
	setp.ne.s32 	%p3, %r1, 0;
	@%p3 bra 	$L__BB2_21;
	mov.u32 	%r10, %ntid.x;
	setp.lt.u32 	%p4, %r10, 2;
	ld.shared.f32 	%f87, [sdata];
	@%p4 bra 	$L__BB2_20;
	add.s32 	%r11, %r10, -1;
	add.s32 	%r41, %r10, -2;
	and.b32  	%r12, %r11, 15;
	setp.lt.u32 	%p5, %r41, 15;
	mov.b32 	%r63, 1;
	@%p5 bra 	$L__BB2_10;
	add.s32 	%r59, %r35, 32;
	and.b32  	%r45, %r11, -16;
	neg.s32 	%r61, %r45;
	mov.b32 	%r60, 0;
$L__BB2_8:
	.pragma "nounroll";
	ld.shared.f32 	%f22, [%r59+-28];
	add.f32 	%f23, %f22, %f87;
	ld.shared.v2.f32 	{%f24, %f25}, [%r59+-24];
	add.f32 	%f26, %f24, %f23;
	add.f32 	%f27, %f25, %f26;
	ld.shared.v4.f32 	{%f28, %f29, %f30, %f31}, [%r59+-16];
	add.f32 	%f32, %f28, %f27;
	add.f32 	%f33, %f29, %f32;
	add.f32 	%f34, %f30, %f33;
	add.f32 	%f35, %f31, %f34;
	ld.shared.v4.f32 	{%f36, %f37, %f38, %f39}, [%r59];
	add.f32 	%f40, %f36, %f35;
	add.f32 	%f41, %f37, %f40;
	add.f32 	%f42, %f38, %f41;
	add.f32 	%f43, %f39, %f42;
	ld.shared.v4.f32 	{%f44, %f45, %f46, %f47}, [%r59+16];
	add.f32 	%f48, %f44, %f43;
	add.f32 	%f49, %f45, %f48;
	add.f32 	%f50, %f46, %f49;
	add.f32 	%f51, %f47, %f50;
	ld.shared.f32 	%f52, [%r59+32];
	add.f32 	%f87, %f52, %f51;
	add.s32 	%r61, %r61, 16;
	add.s32 	%r60, %r60, 16;
	add.s32 	%r59, %r59, 64;
	setp.ne.s32 	%p6, %r61, 0;
	@%p6 bra 	$L__BB2_8;
	add.s32 	%r63, %r60, 1;
$L__BB2_10:
	setp.eq.s32 	%p7, %r12, 0;
	@%p7 bra 	$L__BB2_19;
	and.b32  	%r22, %r11, 7;
	setp.lt.u32 	%p8, %r12, 8;
	@%p8 bra 	$L__BB2_13;
	shl.b32 	%r46, %r63, 2;
	add.s32 	%r48, %r35, %r46;
	ld.shared.f32 	%f54, [%r48];
	add.f32 	%f55, %f54, %f87;
	ld.shared.f32 	%f56, [%r48+4];
	add.f32 	%f57, %f56, %f55;
	ld.shared.f32 	%f58, [%r48+8];
	add.f32 	%f59, %f58, %f57;
	ld.shared.f32 	%f60, [%r48+12];
	add.f32 	%f61, %f60, %f59;
	ld.shared.f32 	%f62, [%r48+16];
	add.f32 	%f63, %f62, %f61;
	ld.shared.f32 	%f64, [%r48+20];
	add.f32 	%f65, %f64, %f63;
	ld.shared.f32 	%f66, [%r48+24];
	add.f32 	%f67, %f66, %f65;
	ld.shared.f32 	%f68, [%r48+28];
	add.f32 	%f87, %f68, %f67;
	add.s32 	%r63, %r63, 8;
$L__BB2_13:
	setp.eq.s32 	%p9, %r22, 0;
	@%p9 bra 	$L__BB2_19;
	and.b32  	%r25, %r11, 3;
	setp.lt.u32 	%p10, %r22, 4;
	@%p10 bra 	$L__BB2_16;
	shl.b32 	%r49, %r63, 2;
	add.s32 	%r51, %r35, %r49;
	ld.shared.f32 	%f70, [%r51];
	add.f32 	%f71, %f70, %f87;
	ld.shared.f32 	%f72, [%r51+4];
	add.f32 	%f73, %f72, %f71;
	ld.shared.f32 	%f74, [%r51+8];
	add.f32 	%f75, %f74, %f73;
	ld.shared.f32 	%f76, [%r51+12];
	add.f32 	%f87, %f76, %f75;
	add.s32 	%r63, %r63, 4;
$L__BB2_16:
	setp.eq.s32 	%p11, %r25, 0;
	@%p11 bra 	$L__BB2_19;
	shl.b32 	%r52, %r63, 2;
	add.s32 	%r66, %r35, %r52;
	neg.s32 	%r65, %r25;
$L__BB2_18:
	.pragma "nounroll";
	ld.shared.f32 	%f77, [%r66];
	add.f32 	%f87, %f77, %f87;
	add.s32 	%r66, %r66, 4;
	add.s32 	%r65, %r65, 1;
	setp.ne.s32 	%p12, %r65, 0;
	@%p12 bra 	$L__BB2_18;
$L__BB2_19:
	st.shared.f32 	[sdata], %f87;
$L__BB2_20:
	mov.u32 	%r54, %ctaid.y;
	mov.u32 	%r55, %nctaid.x;
	mov.u32 	%r56, %ctaid.x;
	mad.lo.s32 	%r57, %r54, %r55, %r56;
	cvta.to.global.u64 	%rd12, %rd6;
	mul.wide.u32 	%rd13, %r57, 4;
	add.s64 	%rd14, %rd12, %rd13;
	st.global.f32 	[%rd14], %f87;
$L__BB2_21:
	ret;

}


// ===== COMPILED SASS (sm_100) =====

	.target	sm_100

	.elftype	@"ET_EXEC"


//--------------------- .note.nv.tkinfo           --------------------------
	.section	.note.nv.tkinfo,"",@"SHT_NOTE"
	.sectionflags	@"SHF_NOTE_NV_TKINFO"
	.tkinfo
        /*0018*/ 	.word	0x00000002
        /*0030*/ 	.string	""
        /*0030*/ 	.string	"ptxas"
        /*0030*/ 	.string	"Cuda compilation tools, release 13.0, V13.0.88"
        /*0030*/ 	.string	"Build cuda_13.0.r13.0/compiler.36424714_0"
        /*0030*/ 	.string	"-arch sm_100 -m 64 "



//--------------------- .note.nv.cuinfo           --------------------------
	.section	.note.nv.cuinfo,"",@"SHT_NOTE"
	.sectionflags	@"SHF_NOTE_NV_CUINFO"
        /*0018*/ 	.short	0x0002
        /*001a*/ 	.short	0x0064
        /*001c*/ 	.short	0x0082
	.zero		2


//--------------------- .nv.info                  --------------------------
	.section	.nv.info,"",@"SHT_CUDA_INFO"
	.align	4


	//----- nvinfo : EIATTR_REGCOUNT
	.align		4
        /*0000*/ 	.byte	0x04, 0x2f
        /*0002*/ 	.short	(.L_1 - .L_0)
	.align		4
.L_0:
        /*0004*/ 	.word	index@(activation)
        /*0008*/ 	.word	0x00000016


	//----- nvinfo : EIATTR_FRAME_SIZE
	.align		4
.L_1:
        /*000c*/ 	.byte	0x04, 0x11
        /*000e*/ 	.short	(.L_3 - .L_2)
	.align		4
.L_2:
        /*0010*/ 	.word	index@(activation)
        /*0014*/ 	.word	0x00000000


	//----- nvinfo : EIATTR_REGCOUNT
	.align		4
.L_3:
        /*0018*/ 	.byte	0x04, 0x2f
        /*001a*/ 	.short	(.L_5 - .L_4)
	.align		4
.L_4:
        /*001c*/ 	.word	index@(weights_gradients)
        /*0020*/ 	.word	0x00000017


	//----- nvinfo : EIATTR_FRAME_SIZE
	.align		4
.L_5:
        /*0024*/ 	.byte	0x04, 0x11
        /*0026*/ 	.short	(.L_7 - .L_6)
	.align		4
.L_6:
        /*0028*/ 	.word	index@(weights_gradients)
        /*002c*/ 	.word	0x00000000


	//----- nvinfo : EIATTR_REGCOUNT
	.align		4
.L_7:
        /*0030*/ 	.byte	0x04, 0x2f
        /*0032*/ 	.short	(.L_9 - .L_8)
	.align		4
.L_8:
        /*0034*/ 	.word	index@(inputs_gradients)
        /*0038*/ 	.word	0x00000016


	//----- nvinfo : EIATTR_FRAME_SIZE
	.align		4
.L_9:
        /*003c*/ 	.byte	0x04, 0x11
        /*003e*/ 	.short	(.L_11 - .L_10)
	.align		4
.L_10:
        /*0040*/ 	.word	index@(inputs_gradients)
        /*0044*/ 	.word	0x00000000


	//----- nvinfo : EIATTR_MIN_STACK_SIZE
	.align		4
.L_11:
        /*0048*/ 	.byte	0x04, 0x12
        /*004a*/ 	.short	(.L_13 - .L_12)
	.align		4
.L_12:
        /*004c*/ 	.word	index@(inputs_gradients)
        /*0050*/ 	.word	0x00000000


	//----- nvinfo : EIATTR_MIN_STACK_SIZE
	.align		4
.L_13:
        /*0054*/ 	.byte	0x04, 0x12
        /*0056*/ 	.short	(.L_15 - .L_14)
	.align		4
.L_14:
        /*0058*/ 	.word	index@(weights_gradients)
        /*005c*/ 	.word	0x00000000


	//----- nvinfo : EIATTR_MIN_STACK_SIZE
	.align		4
.L_15:
        /*0060*/ 	.byte	0x04, 0x12
        /*0062*/ 	.short	(.L_17 - .L_16)
	.align		4
.L_16:
        /*0064*/ 	.word	index@(activation)
        /*0068*/ 	.word	0x00000000
.L_17:


//--------------------- .nv.compat                --------------------------
	.section	.nv.compat,"",@"SHT_CUDA_COMPAT_INFO"
	.align	4
        /*0000*/ 	.byte	0x02, 0x09, 0x00, 0x00, 0x02, 0x02, 0x01, 0x00, 0x02, 0x05, 0x05, 0x00, 0x03, 0x07, 0x01, 0x01
        /*0010*/ 	.byte	0x02, 0x03, 0x00, 0x00, 0x02, 0x06, 0x01, 0x00, 0x04, 0x0b, 0x08, 0x00, 0x09, 0x00, 0x00, 0x00
        /*0020*/ 	.byte	0x00, 0x00, 0x00, 0x00


//--------------------- .nv.info.inputs_gradients --------------------------
	.section	.nv.info.inputs_gradients,"",@"SHT_CUDA_INFO"
	.sectionflags	@""
	.align	4


	//----- nvinfo : EIATTR_CUDA_API_VERSION
	.align		4
        /*0000*/ 	.byte	0x04, 0x37
        /*0002*/ 	.short	(.L_19 - .L_18)
.L_18:
        /*0004*/ 	.word	0x00000082


	//----- nvinfo : EIATTR_KPARAM_INFO
	.align		4
.L_19:
        /*0008*/ 	.byte	0x04, 0x17
        /*000a*/ 	.short	(.L_21 - .L_20)
.L_20:
        /*000c*/ 	.word	0x00000000
        /*0010*/ 	.short	0x0003
        /*0012*/ 	.short	0x0018
        /*0014*/ 	.byte	0x00, 0xf5, 0x21, 0x00


	//----- nvinfo : EIATTR_KPARAM_INFO
	.align		4
.L_21:
        /*0018*/ 	.byte	0x04, 0x17
        /*001a*/ 	.short	(.L_23 - .L_22)
.L_22:
        /*001c*/ 	.word	0x00000000
        /*0020*/ 	.short	0x0002
        /*0022*/ 	.short	0x0010
        /*0024*/ 	.byte	0x00, 0xf5, 0x21, 0x00


	//----- nvinfo : EIATTR_KPARAM_INFO
	.align		4
.L_23:
        /*0028*/ 	.byte	0x04, 0x17
        /*002a*/ 	.short	(.L_25 - .L_24)
.L_24:
        /*002c*/ 	.word	0x00000000
        /*0030*/ 	.short	0x0001
        /*0032*/ 	.short	0x0008
        /*0034*/ 	.byte	0x00, 0xf5, 0x21, 0x00


	//----- nvinfo : EIATTR_KPARAM_INFO
	.align		4
.L_25:
        /*0038*/ 	.byte	0x04, 0x17
        /*003a*/ 	.short	(.L_27 - .L_26)
.L_26:
        /*003c*/ 	.word	0x00000000
        /*0040*/ 	.short	0x0000
        /*0042*/ 	.short	0x0000
        /*0044*/ 	.byte	0x00, 0xf5, 0x21, 0x00


	//----- nvinfo : EIATTR_SPARSE_MMA_MASK
	.align		4
.L_27:
        /*0048*/ 	.byte	0x03, 0x50
        /*004a*/ 	.short	0x0000


	//----- nvinfo : EIATTR_MAXREG_COUNT
	.align		4
        /*004c*/ 	.byte	0x03, 0x1b
        /*004e*/ 	.short	0x00ff


	//----- nvinfo : EIATTR_NUM_BARRIERS
	.align		4
        /*0050*/ 	.byte	0x02, 0x4c
        /*0052*/ 	.byte	0x01
	.zero		1


	//----- nvinfo : EIATTR_MERCURY_ISA_VERSION
	.align		4
        /*0054*/ 	.byte	0x03, 0x5f
        /*0056*/ 	.short	0x0101


	//----- nvinfo : EIATTR_UNUSED_LOAD_BYTE_OFFSET
	.align		4
        /*0058*/ 	.byte	0x04, 0x44
        /*005a*/ 	.short	(.L_29 - .L_28)


	//   ....[0]....
.L_28:
        /*005c*/ 	.word	0x00000350
        /*0060*/ 	.word	0x0000fff0


	//----- nvinfo : EIATTR_VRC_CTA_INIT_COUNT
	.align		4
.L_29:
        /*0064*/ 	.byte	0x02, 0x4a
	.zero		1
	.zero		1


	//----- nvinfo : EIATTR_EXIT_INSTR_OFFSETS
	.align		4
        /*0068*/ 	.byte	0x04, 0x1c
        /*006a*/ 	.short	(.L_31 - .L_30)


	//   ....[0]....
.L_30:
        /*006c*/ 	.word	0x00000260


	//   ....[1]....
        /*0070*/ 	.word	0x00000880


	//----- nvinfo : EIATTR_CRS_STACK_SIZE
	.align		4
.L_31:
        /*0074*/ 	.byte	0x04, 0x1e
        /*0076*/ 	.short	(.L_33 - .L_32)
.L_32:
        /*0078*/ 	.word	0x00000000


	//----- nvinfo : EIATTR_CBANK_PARAM_SIZE
	.align		4
.L_33:
        /*007c*/ 	.byte	0x03, 0x19
        /*007e*/ 	.short	0x0020


	//----- nvinfo : EIATTR_PARAM_CBANK
	.align		4
        /*0080*/ 	.byte	0x04, 0x0a
        /*0082*/ 	.short	(.L_35 - .L_34)
	.align		4
.L_34:
        /*0084*/ 	.word	index@(.nv.constant0.inputs_gradients)
        /*0088*/ 	.short	0x0380
        /*008a*/ 	.short	0x0020


	//----- nvinfo : EIATTR_SW_WAR
	.align		4
.L_35:
        /*008c*/ 	.byte	0x04, 0x36
        /*008e*/ 	.short	(.L_37 - .L_36)
.L_36:
        /*0090*/ 	.word	0x00000008
.L_37:


//--------------------- .nv.info.weights_gradients --------------------------
	.section	.nv.info.weights_gradients,"",@"SHT_CUDA_INFO"
	.sectionflags	@""
	.align	4


	//----- nvinfo : EIATTR_CUDA_API_VERSION
	.align		4
        /*0000*/ 	.byte	0x04, 0x37
        /*0002*/ 	.short	(.L_39 - .L_38)
.L_38:
        /*0004*/ 	.word	0x00000082


	//----- nvinfo : EIATTR_KPARAM_INFO
	.align		4
.L_39:
        /*0008*/ 	.byte	0x04, 0x17
        /*000a*/ 	.short	(.L_41 - .L_40)
.L_40:
        /*000c*/ 	.word	0x00000000
        /*0010*/ 	.short	0x0003
        /*0012*/ 	.short	0x0018
        /*0014*/ 	.byte	0x00, 0xf5, 0x21, 0x00


	//----- nvinfo : EIATTR_KPARAM_INFO
	.align		4
.L_41:
        /*0018*/ 	.byte	0x04, 0x17
        /*001a*/ 	.short	(.L_43 - .L_42)
.L_42:
        /*001c*/ 	.word	0x00000000
        /*0020*/ 	.short	0x0002
        /*0022*/ 	.short	0x0010
        /*0024*/ 	.byte	0x00, 0xf5, 0x21, 0x00


	//----- nvinfo : EIATTR_KPARAM_INFO
	.align		4
.L_43:
        /*0028*/ 	.byte	0x04, 0x17
        /*002a*/ 	.short	(.L_45 - .L_44)
.L_44:
        /*002c*/ 	.word	0x00000000
        /*0030*/ 	.short	0x0001
        /*0032*/ 	.short	0x0008
        /*0034*/ 	.byte	0x00, 0xf5, 0x21, 0x00


	//----- nvinfo : EIATTR_KPARAM_INFO
	.align		4
.L_45:
        /*0038*/ 	.byte	0x04, 0x17
        /*003a*/ 	.short	(.L_47 - .L_46)
.L_46:
        /*003c*/ 	.word	0x00000000
        /*0040*/ 	.short	0x0000
        /*0042*/ 	.short	0x0000
        /*0044*/ 	.byte	0x00, 0xf5, 0x21, 0x00


	//----- nvinfo : EIATTR_SPARSE_MMA_MASK
	.align		4
.L_47:
        /*0048*/ 	.byte	0x03, 0x50
        /*004a*/ 	.short	0x0000


	//----- nvinfo : EIATTR_MAXREG_COUNT
	.align		4
        /*004c*/ 	.byte	0x03, 0x1b
        /*004e*/ 	.short	0x00ff


	//----- nvinfo : EIATTR_NUM_BARRIERS
	.align		4
        /*0050*/ 	.byte	0x02, 0x4c
        /*0052*/ 	.byte	0x01
	.zero		1


	//----- nvinfo : EIATTR_MERCURY_ISA_VERSION
	.align		4
        /*0054*/ 	.byte	0x03, 0x5f
        /*0056*/ 	.short	0x0101


	//----- nvinfo : EIATTR_UNUSED_LOAD_BYTE_OFFSET
	.align		4
        /*0058*/ 	.byte	0x04, 0x44
        /*005a*/ 	.short	(.L_49 - .L_48)


	//   ....[0]....
.L_48:
        /*005c*/ 	.word	0x00000350
        /*0060*/ 	.word	0x0000fff0


	//----- nvinfo : EIATTR_VRC_CTA_INIT_COUNT
	.align		4
.L_49:
        /*0064*/ 	.byte	0x02, 0x4a
	.zero		1
	.zero		1


	//----- nvinfo : EIATTR_EXIT_INSTR_OFFSETS
	.align		4
        /*0068*/ 	.byte	0x04, 0x1c
        /*006a*/ 	.short	(.L_51 - .L_50)


	//   ....[0]....
.L_50:
        /*006c*/ 	.word	0x00000260


	//   ....[1]....
        /*0070*/ 	.word	0x00000880


	//----- nvinfo : EIATTR_CRS_STACK_SIZE
	.align		4
.L_51:
        /*0074*/ 	.byte	0x04, 0x1e
        /*0076*/ 	.short	(.L_53 - .L_52)
.L_52:
        /*0078*/ 	.word	0x00000000


	//----- nvinfo : EIATTR_CBANK_PARAM_SIZE
	.align		4
.L_53:
        /*007c*/ 	.byte	0x03, 0x19
        /*007e*/ 	.short	0x0020


	//----- nvinfo : EIATTR_PARAM_CBANK
	.align		4
        /*0080*/ 	.byte	0x04, 0x0a
        /*0082*/ 	.short	(.L_55 - .L_54)
	.align		4
.L_54:
        /*0084*/ 	.word	index@(.nv.constant0.weights_gradients)
        /*0088*/ 	.short	0x0380
        /*008a*/ 	.short	0x0020


	//----- nvinfo : EIATTR_SW_WAR
	.align		4
.L_55:
        /*008c*/ 	.byte	0x04, 0x36
        /*008e*/ 	.short	(.L_57 - .L_56)
.L_56:
        /*0090*/ 	.word	0x00000008
.L_57:


//--------------------- .nv.info.activation       --------------------------
	.section	.nv.info.activation,"",@"SHT_CUDA_INFO"
	.sectionflags	@""
	.align	4


	//----- nvinfo : EIATTR_CUDA_API_VERSION
	.align		4
        /*0000*/ 	.byte	0x04, 0x37
        /*0002*/ 	.short	(.L_59 - .L_58)
.L_58:
        /*0004*/ 	.word	0x00000082


	//----- nvinfo : EIATTR_KPARAM_INFO
	.align		4
.L_59:
        /*0008*/ 	.byte	0x04, 0x17
        /*000a*/ 	.short	(.L_61 - .L_60)
.L_60:
        /*000c*/ 	.word	0x00000000
        /*0010*/ 	.short	0x0003
        /*0012*/ 	.short	0x0018
        /*0014*/ 	.byte	0x00, 0xf5, 0x21, 0x00


	//----- nvinfo : EIATTR_KPARAM_INFO
	.align		4
.L_61:
        /*0018*/ 	.byte	0x04, 0x17
        /*001a*/ 	.short	(.L_63 - .L_62)
.L_62:
        /*001c*/ 	.word	0x00000000
        /*0020*/ 	.short	0x0002
        /*0022*/ 	.short	0x0010
        /*0024*/ 	.byte	0x00, 0xf5, 0x21, 0x00


	//----- nvinfo : EIATTR_KPARAM_INFO
	.align		4
.L_63:
        /*0028*/ 	.byte	0x04, 0x17
        /*002a*/ 	.short	(.L_65 - .L_64)
.L_64:
        /*002c*/ 	.word	0x00000000
        /*0030*/ 	.short	0x0001
        /*0032*/ 	.short	0x0008
        /*0034*/ 	.byte	0x00, 0xf5, 0x21, 0x00


	//----- nvinfo : EIATTR_KPARAM_INFO
	.align		4
.L_65:
        /*0038*/ 	.byte	0x04, 0x17
        /*003a*/ 	.short	(.L_67 - .L_66)
.L_66:
        /*003c*/ 	.word	0x00000000
        /*0040*/ 	.short	0x0000
        /*0042*/ 	.short	0x0000
        /*0044*/ 	.byte	0x00, 0xf5, 0x21, 0x00


	//----- nvinfo : EIATTR_SPARSE_MMA_MASK
	.align		4
.L_67:
        /*0048*/ 	.byte	0x03, 0x50
        /*004a*/ 	.short	0x0000


	//----- nvinfo : EIATTR_MAXREG_COUNT
	.align		4
        /*004c*/ 	.byte	0x03, 0x1b
        /*004e*/ 	.short	0x00ff


	//----- nvinfo : EIATTR_NUM_BARRIERS
	.align		4
        /*0050*/ 	.byte	0x02, 0x4c
        /*0052*/ 	.byte	0x01
	.zero		1


	//----- nvinfo : EIATTR_MERCURY_ISA_VERSION
	.align		4
        /*0054*/ 	.byte	0x03, 0x5f
        /*0056*/ 	.short	0x0101


	//----- nvinfo : EIATTR_UNUSED_LOAD_BYTE_OFFSET
	.align		4
        /*0058*/ 	.byte	0x04, 0x44
        /*005a*/ 	.short	(.L_69 - .L_68)


	//   ....[0]....
.L_68:
        /*005c*/ 	.word	0x00000370
        /*0060*/ 	.word	0x0000fff0


	//----- nvinfo : EIATTR_VRC_CTA_INIT_COUNT
	.align		4
.L_69:
        /*0064*/ 	.byte	0x02, 0x4a
	.zero		1
	.zero		1


	//----- nvinfo : EIATTR_EXIT_INSTR_OFFSETS
	.align		4
        /*0068*/ 	.byte	0x04, 0x1c
        /*006a*/ 	.short	(.L_71 - .L_70)


	//   ....[0]....
.L_70:
        /*006c*/ 	.word	0x00000280


	//   ....[1]....
        /*0070*/ 	.word	0x00000870


	//----- nvinfo : EIATTR_CRS_STACK_SIZE
	.align		4
.L_71:
        /*0074*/ 	.byte	0x04, 0x1e
        /*0076*/ 	.short	(.L_73 - .L_72)
.L_72:
        /*0078*/ 	.word	0x00000000


	//----- nvinfo : EIATTR_CBANK_PARAM_SIZE
	.align		4
.L_73:
        /*007c*/ 	.byte	0x03, 0x19
        /*007e*/ 	.short	0x0020


	//----- nvinfo : EIATTR_PARAM_CBANK
	.align		4
        /*0080*/ 	.byte	0x04, 0x0a
        /*0082*/ 	.short	(.L_75 - .L_74)
	.align		4
.L_74:
        /*0084*/ 	.word	index@(.nv.constant0.activation)
        /*0088*/ 	.short	0x0380
        /*008a*/ 	.short	0x0020


	//----- nvinfo : EIATTR_SW_WAR
	.align		4
.L_75:
        /*008c*/ 	.byte	0x04, 0x36
        /*008e*/ 	.short	(.L_77 - .L_76)
.L_76:
        /*0090*/ 	.word	0x00000008
.L_77:


//--------------------- .nv.callgraph             --------------------------
	.section	.nv.callgraph,"",@"SHT_CUDA_CALLGRAPH"
	.align	4
	.sectionentsize	8
	.align		4
        /*0000*/ 	.word	0x00000000
	.align		4
        /*0004*/ 	.word	0xffffffff
	.align		4
        /*0008*/ 	.word	0x00000000
	.align		4
        /*000c*/ 	.word	0xfffffffe
	.align		4
        /*0010*/ 	.word	0x00000000
	.align		4
        /*0014*/ 	.word	0xfffffffd
	.align		4
        /*0018*/ 	.word	0x00000000
	.align		4
        /*001c*/ 	.word	0xfffffffc


//--------------------- .text.inputs_gradients    --------------------------
	.section	.text.inputs_gradients,"ax",@progbits
	.align	128
        .global         inputs_gradients
        .type           inputs_gradients,@function
        .size           inputs_gradients,(.L_x_36 - inputs_gradients)
        .other          inputs_gradients,@"STO_CUDA_ENTRY STV_DEFAULT"
inputs_gradients:
.text.inputs_gradients:
[----:B------:R-:W-:Y:S08]  /*0000*/  LDC R1, c[0x0][0x37c] ;  /* 0x0000df00ff017b82 */ /* 0x000ff00000000800 */
[----:B------:R-:W0:Y:S01]  /*0010*/  LDC.64 R6, c[0x0][0x380] ;  /* 0x0000e000ff067b82 */ /* 0x000e220000000a00 */
[----:B------:R-:W0:Y:S02]  /*0020*/  LDCU.64 UR10, c[0x0][0x358] ;  /* 0x00006b00ff0a77ac */ /* 0x000e240008000a00 */
[----:B0-----:R-:W2:Y:S05]  /*0030*/  LDG.E R10, desc[UR10][R6.64] ;  /* 0x0000000a060a7981 */ /* 0x001eaa000c1e1900 */
[----:B------:R-:W0:Y:S01]  /*0040*/  S2UR UR5, SR_CgaCtaId ;  /* 0x00000000000579c3 */ /* 0x000e220000008800 */
[----:B------:R-:W-:Y:S01]  /*0050*/  UMOV UR4, 0x400 ;  /* 0x0000040000047882 */ /* 0x000fe20000000000 */
[----:B------:R-:W-:Y:S01]  /*0060*/  BSSY.RECONVERGENT B0, `(.L_x_0) ;  /* 0x000001d000007945 */ /* 0x000fe20003800200 */
[----:B------:R-:W1:Y:S01]  /*0070*/  S2R R19, SR_TID.X ;  /* 0x0000000000137919 */ /* 0x000e620000002100 */
[----:B0-----:R-:W-:-:S06]  /*0080*/  ULEA UR5, UR5, UR4, 0x18 ;  /* 0x0000000405057291 */ /* 0x001fcc000f8ec0ff */
[----:B-1----:R-:W-:-:S05]  /*0090*/  LEA R0, R19, UR5, 0x2 ;  /* 0x0000000513007c11 */ /* 0x002fca000f8e10ff */
[----:B------:R0:W-:Y:S01]  /*00a0*/  STS [R0], RZ ;  /* 0x000000ff00007388 */ /* 0x0001e20000000800 */
[----:B--2---:R-:W-:-:S13]  /*00b0*/  ISETP.GE.AND P0, PT, R19, R10, PT ;  /* 0x0000000a1300720c */ /* 0x004fda0003f06270 */
[----:B0-----:R-:W-:Y:S05]  /*00c0*/  @P0 BRA `(.L_x_1) ;  /* 0x0000000000580947 */ /* 0x001fea0003800000 */
[----:B------:R0:W5:Y:S04]  /*00d0*/  LDG.E R11, desc[UR10][R6.64+0x4] ;  /* 0x0000040a060b7981 */ /* 0x000168000c1e1900 */
[----:B------:R0:W5:Y:S01]  /*00e0*/  LDG.E R13, desc[UR10][R6.64+0x8] ;  /* 0x0000080a060d7981 */ /* 0x000162000c1e1900 */
[----:B------:R-:W1:Y:S01]  /*00f0*/  LDC R14, c[0x0][0x360] ;  /* 0x0000d800ff0e7b82 */ /* 0x000e620000000800 */
[----:B------:R-:W-:Y:S01]  /*0100*/  HFMA2 R15, -RZ, RZ, 0, 0 ;  /* 0x00000000ff0f7431 */ /* 0x000fe200000001ff */
[----:B------:R-:W-:Y:S01]  /*0110*/  BSSY.RECONVERGENT B1, `(.L_x_2) ;  /* 0x0000010000017945 */ /* 0x000fe20003800200 */
[----:B------:R-:W2:Y:S01]  /*0120*/  S2R R12, SR_CTAID.Y ;  /* 0x00000000000c7919 */ /* 0x000ea20000002600 */
[----:B------:R-:W-:-:S04]  /*0130*/  MOV R17, R19 ;  /* 0x0000001300117202 */ /* 0x000fc80000000f00 */
[----:B------:R-:W3:Y:S08]  /*0140*/  LDC.64 R2, c[0x0][0x388] ;  /* 0x0000e200ff027b82 */ /* 0x000ef00000000a00 */
[----:B------:R-:W4:Y:S01]  /*0150*/  LDC.64 R4, c[0x0][0x390] ;  /* 0x0000e400ff047b82 */ /* 0x000f220000000a00 */
[----:B0-2---:R-:W-:-:S07]  /*0160*/  IADD3 R12, PT, PT, R12, 0x1, RZ ;  /* 0x000000010c0c7810 */ /* 0x005fce0007ffe0ff */
.L_x_3:
[-CC-:B-----5:R-:W-:Y:S02]  /*0170*/  IMAD R7, R11, R17.reuse, R12.reuse ;  /* 0x000000110b077224 */ /* 0x1a0fe400078e020c */
[----:B------:R-:W-:Y:S02]  /*0180*/  IMAD R9, R13, R17, R12 ;  /* 0x000000110d097224 */ /* 0x000fe400078e020c */
[----:B---3--:R-:W-:-:S04]  /*0190*/  IMAD.WIDE.U32 R6, R7, 0x4, R2 ;  /* 0x0000000407067825 */ /* 0x008fc800078e0002 */
[----:B----4-:R-:W-:Y:S02]  /*01a0*/  IMAD.WIDE.U32 R8, R9, 0x4, R4 ;  /* 0x0000000409087825 */ /* 0x010fe400078e0004 */
[----:B------:R-:W2:Y:S04]  /*01b0*/  LDG.E R6, desc[UR10][R6.64] ;  /* 0x0000000a06067981 */ /* 0x000ea8000c1e1900 */
[----:B------:R-:W2:Y:S01]  /*01c0*/  LDG.E R8, desc[UR10][R8.64] ;  /* 0x0000000a08087981 */ /* 0x000ea2000c1e1900 */
[----:B-1----:R-:W-:-:S04]  /*01d0*/  IADD3 R17, PT, PT, R14, R17, RZ ;  /* 0x000000110e117210 */ /* 0x002fc80007ffe0ff */
[----:B------:R-:W-:Y:S01]  /*01e0*/  ISETP.GE.AND P0, PT, R17, R10, PT ;  /* 0x0000000a1100720c */ /* 0x000fe20003f06270 */
[----:B--2---:R-:W-:-:S12]  /*01f0*/  FFMA R15, R6, R8, R15 ;  /* 0x00000008060f7223 */ /* 0x004fd8000000000f */
[----:B------:R-:W-:Y:S05]  /*0200*/  @!P0 BRA `(.L_x_3) ;  /* 0xfffffffc00d88947 */ /* 0x000fea000383ffff */
[----:B------:R-:W-:Y:S05]  /*0210*/  BSYNC.RECONVERGENT B1 ;  /* 0x0000000000017941 */ /* 0x000fea0003800200 */
.L_x_2:
[----:B------:R0:W-:Y:S02]  /*0220*/  STS [R0], R15 ;  /* 0x0000000f00007388 */ /* 0x0001e40000000800 */
.L_x_1:
[----:B------:R-:W-:Y:S05]  /*0230*/  BSYNC.RECONVERGENT B0 ;  /* 0x0000000000007941 */ /* 0x000fea0003800200 */
.L_x_0:
[----:B------:R-:W-:Y:S01]  /*0240*/  BAR.SYNC.DEFER_BLOCKING 0x0 ;  /* 0x0000000000007b1d */ /* 0x000fe20000010000 */
[----:B------:R-:W-:-:S13]  /*0250*/  ISETP.NE.AND P0, PT, R19, RZ, PT ;  /* 0x000000ff1300720c */ /* 0x000fda0003f05270 */
[----:B------:R-:W-:Y:S05]  /*0260*/  @P0 EXIT ;  /* 0x000000000000094d */ /* 0x000fea0003800000 */
[----:B0-----:R-:W0:Y:S01]  /*0270*/  LDS R0, [UR5] ;  /* 0x00000005ff007984 */ /* 0x001e220008000800 */
[----:B------:R-:W1:Y:S02]  /*0280*/  LDCU UR4, c[0x0][0x360] ;  /* 0x00006c00ff0477ac */ /* 0x000e640008000800 */
[----:B-1----:R-:W-:-:S09]  /*0290*/  UISETP.GE.U32.AND UP0, UPT, UR4, 0x2, UPT ;  /* 0x000000020400788c */ /* 0x002fd2000bf06070 */
[----:B------:R-:W-:Y:S05]  /*02a0*/  BRA.U !UP0, `(.L_x_4) ;  /* 0x0000000508587547 */ /* 0x000fea000b800000 */
[----:B------:R-:W-:Y:S02]  /*02b0*/  UIADD3 UR6, UPT, UPT, UR4, -0x1, URZ ;  /* 0xffffffff04067890 */ /* 0x000fe4000fffe0ff */
[----:B------:R-:W-:Y:S02]  /*02c0*/  UIADD3 UR4, UPT, UPT, UR4, -0x2, URZ ;  /* 0xfffffffe04047890 */ /* 0x000fe4000fffe0ff */
[----:B------:R-:W-:Y:S02]  /*02d0*/  ULOP3.LUT UR8, UR6, 0xf, URZ, 0xc0, !UPT ;  /* 0x0000000f06087892 */ /* 0x000fe4000f8ec0ff */
[----:B------:R-:W-:-:S03]  /*02e0*/  UISETP.GE.U32.AND UP0, UPT, UR4, 0xf, UPT ;  /* 0x0000000f0400788c */ /* 0x000fc6000bf06070 */
[----:B------:R-:W-:-:S06]  /*02f0*/  UMOV UR4, 0x1 ;  /* 0x0000000100047882 */ /* 0x000fcc0000000000 */
[----:B------:R-:W-:Y:S05]  /*0300*/  BRA.U !UP0, `(.L_x_5) ;  /* 0x00000001087c7547 */ /* 0x000fea000b800000 */
[----:B------:R-:W-:Y:S02]  /*0310*/  ULOP3.LUT UR4, UR6, 0xfffffff0, URZ, 0xc0, !UPT ;  /* 0xfffffff006047892 */ /* 0x000fe4000f8ec0ff */
[----:B------:R-:W-:Y:S02]  /*0320*/  UIADD3 UR9, UPT, UPT, UR5, 0x20, URZ ;  /* 0x0000002005097890 */ /* 0x000fe4000fffe0ff */
[----:B------:R-:W-:-:S03]  /*0330*/  UIADD3 UR7, UPT, UPT, -UR4, URZ, URZ ;  /* 0x000000ff04077290 */ /* 0x000fc6000fffe1ff */
[----:B------:R-:W-:-:S09]  /*0340*/  UMOV UR4, URZ ;  /* 0x000000ff00047c82 */ /* 0x000fd20008000000 */
.L_x_6:
[----:B------:R-:W0:Y:S01]  /*0350*/  LDS.128 R4, [UR9+-0x20] ;  /* 0xffffe009ff047984 */ /* 0x000e220008000c00 */
[----:B------:R-:W-:Y:S02]  /*0360*/  UIADD3 UR7, UPT, UPT, UR7, 0x10, URZ ;  /* 0x0000001007077890 */ /* 0x000fe4000fffe0ff */
[----:B------:R-:W-:Y:S01]  /*0370*/  UIADD3 UR4, UPT, UPT, UR4, 0x10, URZ ;  /* 0x0000001004047890 */ /* 0x000fe2000fffe0ff */
[----:B------:R-:W1:Y:S01]  /*0380*/  LDS.128 R12, [UR9+-0x10] ;  /* 0xfffff009ff0c7984 */ /* 0x000e620008000c00 */
[----:B------:R-:W-:-:S03]  /*0390*/  UISETP.NE.AND UP0, UPT, UR7, URZ, UPT ;  /* 0x000000ff0700728c */ /* 0x000fc6000bf05270 */
[----:B------:R-:W2:Y:S04]  /*03a0*/  LDS.128 R8, [UR9] ;  /* 0x00000009ff087984 */ /* 0x000ea80008000c00 */
[----:B------:R-:W3:Y:S04]  /*03b0*/  LDS.128 R16, [UR9+0x10] ;  /* 0x00001009ff107984 */ /* 0x000ee80008000c00 */
[----:B------:R-:W4:Y:S01]  /*03c0*/  LDS R3, [UR9+0x20] ;  /* 0x00002009ff037984 */ /* 0x000f220008000800 */
[----:B------:R-:W-:Y:S01]  /*03d0*/  UIADD3 UR9, UPT, UPT, UR9, 0x40, URZ ;  /* 0x0000004009097890 */ /* 0x000fe2000fffe0ff */
[----:B0-----:R-:W-:-:S04]  /*03e0*/  FADD R5, R5, R0 ;  /* 0x0000000005057221 */ /* 0x001fc80000000000 */
[----:B------:R-:W-:-:S04]  /*03f0*/  FADD R6, R5, R6 ;  /* 0x0000000605067221 */ /* 0x000fc80000000000 */
[----:B------:R-:W-:-:S04]  /*0400*/  FADD R7, R6, R7 ;  /* 0x0000000706077221 */ /* 0x000fc80000000000 */
[----:B-1----:R-:W-:-:S04]  /*0410*/  FADD R12, R7, R12 ;  /* 0x0000000c070c7221 */ /* 0x002fc80000000000 */
[----:B------:R-:W-:-:S04]  /*0420*/  FADD R13, R13, R12 ;  /* 0x0000000c0d0d7221 */ /* 0x000fc80000000000 */
[----:B------:R-:W-:-:S04]  /*0430*/  FADD R14, R14, R13 ;  /* 0x0000000d0e0e7221 */ /* 0x000fc80000000000 */
[----:B------:R-:W-:-:S04]  /*0440*/  FADD R15, R15, R14 ;  /* 0x0000000e0f0f7221 */ /* 0x000fc80000000000 */
[----:B--2---:R-:W-:-:S04]  /*0450*/  FADD R8, R15, R8 ;  /* 0x000000080f087221 */ /* 0x004fc80000000000 */
[----:B------:R-:W-:-:S04]  /*0460*/  FADD R9, R9, R8 ;  /* 0x0000000809097221 */ /* 0x000fc80000000000 */
[----:B------:R-:W-:-:S04]  /*0470*/  FADD R10, R10, R9 ;  /* 0x000000090a0a7221 */ /* 0x000fc80000000000 */
[----:B------:R-:W-:-:S04]  /*0480*/  FADD R11, R11, R10 ;  /* 0x0000000a0b0b7221 */ /* 0x000fc80000000000 */
[----:B---3--:R-:W-:-:S04]  /*0490*/  FADD R16, R11, R16 ;  /* 0x000000100b107221 */ /* 0x008fc80000000000 */
[----:B------:R-:W-:-:S04]  /*04a0*/  FADD R17, R17, R16 ;  /* 0x0000001011117221 */ /* 0x000fc80000000000 */
[----:B------:R-:W-:-:S04]  /*04b0*/  FADD R18, R18, R17 ;  /* 0x0000001112127221 */ /* 0x000fc80000000000 */
[----:B------:R-:W-:-:S04]  /*04c0*/  FADD R18, R19, R18 ;  /* 0x0000001213127221 */ /* 0x000fc80000000000 */
[----:B----4-:R-:W-:Y:S01]  /*04d0*/  FADD R0, R18, R3 ;  /* 0x0000000312007221 */ /* 0x010fe20000000000 */
[----:B------:R-:W-:Y:S06]  /*04e0*/  BRA.U UP0, `(.L_x_6) ;  /* 0xfffffffd00987547 */ /* 0x000fec000b83ffff */
[----:B------:R-:W-:-:S12]  /*04f0*/  UIADD3 UR4, UPT, UPT, UR4, 0x1, URZ ;  /* 0x0000000104047890 */ /* 0x000fd8000fffe0ff */
.L_x_5:
[----:B------:R-:W-:-:S09]  /*0500*/  UISETP.NE.AND UP0, UPT, UR8, URZ, UPT ;  /* 0x000000ff0800728c */ /* 0x000fd2000bf05270 */
[----:B------:R-:W-:Y:S05]  /*0510*/  BRA.U !UP0, `(.L_x_7) ;  /* 0x0000000108b87547 */ /* 0x000fea000b800000 */
[----:B------:R-:W-:Y:S02]  /*0520*/  UISETP.GE.U32.AND UP0, UPT, UR8, 0x8, UPT ;  /* 0x000000080800788c */ /* 0x000fe4000bf06070 */
[----:B------:R-:W-:-:S04]  /*0530*/  ULOP3.LUT UR7, UR6, 0x7, URZ, 0xc0, !UPT ;  /* 0x0000000706077892 */ /* 0x000fc8000f8ec0ff */
[----:B------:R-:W-:-:S03]  /*0540*/  UISETP.NE.AND UP1, UPT, UR7, URZ, UPT ;  /* 0x000000ff0700728c */ /* 0x000fc6000bf25270 */
[----:B------:R-:W-:Y:S08]  /*0550*/  BRA.U !UP0, `(.L_x_8) ;  /* 0x0000000108487547 */ /* 0x000ff0000b800000 */
[----:B------:R-:W-:Y:S02]  /*0560*/  ULEA UR8, UR4, UR5, 0x2 ;  /* 0x0000000504087291 */ /* 0x000fe4000f8e10ff */
[----:B------:R-:W-:-:S07]  /*0570*/  UIADD3 UR4, UPT, UPT, UR4, 0x8, URZ ;  /* 0x0000000804047890 */ /* 0x000fce000fffe0ff */
[----:B------:R-:W0:Y:S04]  /*0580*/  LDS R3, [UR8] ;  /* 0x00000008ff037984 */ /* 0x000e280008000800 */
[----:B------:R-:W1:Y:S04]  /*0590*/  LDS R2, [UR8+0x4] ;  /* 0x00000408ff027984 */ /* 0x000e680008000800 */
[----:B------:R-:W2:Y:S04]  /*05a0*/  LDS R5, [UR8+0x8] ;  /* 0x00000808ff057984 */ /* 0x000ea80008000800 */
[----:B------:R-:W3:Y:S04]  /*05b0*/  LDS R7, [UR8+0xc] ;  /* 0x00000c08ff077984 */ /* 0x000ee80008000800 */
[----:B------:R-:W4:Y:S04]  /*05c0*/  LDS R9, [UR8+0x10] ;  /* 0x00001008ff097984 */ /* 0x000f280008000800 */
[----:B------:R-:W5:Y:S04]  /*05d0*/  LDS R11, [UR8+0x14] ;  /* 0x00001408ff0b7984 */ /* 0x000f680008000800 */
[----:B------:R-:W5:Y:S04]  /*05e0*/  LDS R13, [UR8+0x18] ;  /* 0x00001808ff0d7984 */ /* 0x000f680008000800 */
[----:B------:R-:W5:Y:S01]  /*05f0*/  LDS R15, [UR8+0x1c] ;  /* 0x00001c08ff0f7984 */ /* 0x000f620008000800 */
[----:B0-----:R-:W-:-:S04]  /*0600*/  FADD R3, R0, R3 ;  /* 0x0000000300037221 */ /* 0x001fc80000000000 */
[----:B-1----:R-:W-:-:S04]  /*0610*/  FADD R2, R3, R2 ;  /* 0x0000000203027221 */ /* 0x002fc80000000000 */
[----:B--2---:R-:W-:-:S04]  /*0620*/  FADD R2, R2, R5 ;  /* 0x0000000502027221 */ /* 0x004fc80000000000 */
[----:B---3--:R-:W-:-:S04]  /*0630*/  FADD R2, R2, R7 ;  /* 0x0000000702027221 */ /* 0x008fc80000000000 */
[----:B----4-:R-:W-:-:S04]  /*0640*/  FADD R2, R2, R9 ;  /* 0x0000000902027221 */ /* 0x010fc80000000000 */
[----:B-----5:R-:W-:-:S04]  /*0650*/  FADD R2, R2, R11 ;  /* 0x0000000b02027221 */ /* 0x020fc80000000000 */
[----:B------:R-:W-:-:S04]  /*0660*/  FADD R2, R2, R13 ;  /* 0x0000000d02027221 */ /* 0x000fc80000000000 */
[----:B------:R-:W-:-:S07]  /*0670*/  FADD R0, R2, R15 ;  /* 0x0000000f02007221 */ /* 0x000fce0000000000 */
.L_x_8:
        /* <DEDUP_REMOVED lines=10> */
[----:B------:R-:W3:Y:S01]  /*0720*/  LDS R7, [UR7+0xc] ;  /* 0x00000c07ff077984 */ /* 0x000ee20008000800 */
[----:B0-----:R-:W-:-:S04]  /*0730*/  FADD R3, R0, R3 ;  /* 0x0000000300037221 */ /* 0x001fc80000000000 */
[----:B-1----:R-:W-:-:S04]  /*0740*/  FADD R2, R3, R2 ;  /* 0x0000000203027221 */ /* 0x002fc80000000000 */
[----:B--2---:R-:W-:-:S04]  /*0750*/  FADD R2, R2, R5 ;  /* 0x0000000502027221 */ /* 0x004fc80000000000 */
[----:B---3--:R-:W-:-:S07]  /*0760*/  FADD R0, R2, R7 ;  /* 0x0000000702007221 */ /* 0x008fce0000000000 */
.L_x_9:
[----:B------:R-:W-:Y:S05]  /*0770*/  BRA.U !UP1, `(.L_x_7) ;  /* 0x0000000109207547 */ /* 0x000fea000b800000 */
[----:B------:R-:W-:Y:S02]  /*0780*/  ULEA UR4, UR4, UR5, 0x2 ;  /* 0x0000000504047291 */ /* 0x000fe4000f8e10ff */
[----:B------:R-:W-:-:S12]  /*0790*/  UIADD3 UR6, UPT, UPT, -UR6, URZ, URZ ;  /* 0x000000ff06067290 */ /* 0x000fd8000fffe1ff */
.L_x_10:
[----:B------:R-:W0:Y:S01]  /*07a0*/  LDS R3, [UR4] ;  /* 0x00000004ff037984 */ /* 0x000e220008000800 */
[----:B------:R-:W-:Y:S02]  /*07b0*/  UIADD3 UR6, UPT, UPT, UR6, 0x1, URZ ;  /* 0x0000000106067890 */ /* 0x000fe4000fffe0ff */
[----:B------:R-:W-:Y:S02]  /*07c0*/  UIADD3 UR4, UPT, UPT, UR4, 0x4, URZ ;  /* 0x0000000404047890 */ /* 0x000fe4000fffe0ff */
[----:B------:R-:W-:Y:S01]  /*07d0*/  UISETP.NE.AND UP0, UPT, UR6, URZ, UPT ;  /* 0x000000ff0600728c */ /* 0x000fe2000bf05270 */
[----:B0-----:R-:W-:-:S08]  /*07e0*/  FADD R0, R3, R0 ;  /* 0x0000000003007221 */ /* 0x001fd00000000000 */
[----:B------:R-:W-:Y:S05]  /*07f0*/  BRA.U UP0, `(.L_x_10) ;  /* 0xfffffffd00e87547 */ /* 0x000fea000b83ffff */
.L_x_7:
[----:B0-----:R1:W-:Y:S02]  /*0800*/  STS [UR5], R0 ;  /* 0x00000000ff007988 */ /* 0x0013e40008000805 */
.L_x_4:
[----:B------:R-:W2:Y:S01]  /*0810*/  S2R R4, SR_CTAID.X ;  /* 0x0000000000047919 */ /* 0x000ea20000002500 */
[----:B------:R-:W2:Y:S08]  /*0820*/  S2UR UR4, SR_CTAID.Y ;  /* 0x00000000000479c3 */ /* 0x000eb00000002600 */
[----:B------:R-:W2:Y:S08]  /*0830*/  LDC R5, c[0x0][0x370] ;  /* 0x0000dc00ff057b82 */ /* 0x000eb00000000800 */
[----:B------:R-:W3:Y:S01]  /*0840*/  LDC.64 R2, c[0x0][0x398] ;  /* 0x0000e600ff027b82 */ /* 0x000ee20000000a00 */
[----:B--2---:R-:W-:-:S04]  /*0850*/  IMAD R5, R5, UR4, R4 ;  /* 0x0000000405057c24 */ /* 0x004fc8000f8e0204 */
[----:B---3--:R-:W-:-:S05]  /*0860*/  IMAD.WIDE.U32 R2, R5, 0x4, R2 ;  /* 0x0000000405027825 */ /* 0x008fca00078e0002 */
[----:B0-----:R-:W-:Y:S01]  /*0870*/  STG.E desc[UR10][R2.64], R0 ;  /* 0x0000000002007986 */ /* 0x001fe2000c10190a */
[----:B------:R-:W-:Y:S05]  /*0880*/  EXIT ;  /* 0x000000000000794d */ /* 0x000fea0003800000 */
.L_x_11:
[----:B------:R-:W-:-:S00]  /*0890*/  BRA `(.L_x_11) ;  /* 0xfffffffc00fc7947 */ /* 0x000fc0000383ffff */
[----:B------:R-:W-:-:S00]  /*08a0*/  NOP ;  /* 0x0000000000007918 */ /* 0x000fc00000000000 */
        /* <DEDUP_REMOVED lines=13> */
.L_x_36:


//--------------------- .text.weights_gradients   --------------------------
	.section	.text.weights_gradients,"ax",@progbits
	.align	128
        .global         weights_gradients
        .type           weights_gradients,@function
        .size           weights_gradients,(.L_x_37 - weights_gradients)
        .other          weights_gradients,@"STO_CUDA_ENTRY STV_DEFAULT"
weights_gradients:
.text.weights_gradients:
        /* <DEDUP_REMOVED lines=19> */
[----:B------:R-:W-:Y:S01]  /*0130*/  MOV R17, R19 ;  /* 0x0000001300117202 */ /* 0x000fe20000000f00 */
[----:B------:R-:W3:Y:S03]  /*0140*/  S2R R18, SR_CTAID.X ;  /* 0x0000000000127919 */ /* 0x000ee60000002500 */
[----:B------:R-:W4:Y:S08]  /*0150*/  LDC.64 R4, c[0x0][0x388] ;  /* 0x0000e200ff047b82 */ /* 0x000f300000000a00 */
[----:B------:R-:W0:Y:S02]  /*0160*/  LDC.64 R6, c[0x0][0x390] ;  /* 0x0000e400ff067b82 */ /* 0x000e240000000a00 */
.L_x_15:
[-C--:B--2--5:R-:W-:Y:S02]  /*0170*/  IMAD R9, R13, R17.reuse, R16 ;  /* 0x000000110d097224 */ /* 0x0a4fe400078e0210 */
[----:B---3--:R-:W-:Y:S02]  /*0180*/  IMAD R11, R14, R17, R18 ;  /* 0x000000110e0b7224 */ /* 0x008fe400078e0212 */
[----:B----4-:R-:W-:-:S04]  /*0190*/  IMAD.WIDE.U32 R8, R9, 0x4, R4 ;  /* 0x0000000409087825 */ /* 0x010fc800078e0004 */
[----:B0-----:R-:W-:Y:S02]  /*01a0*/  IMAD.WIDE.U32 R10, R11, 0x4, R6 ;  /* 0x000000040b0a7825 */ /* 0x001fe400078e0006 */
[----:B------:R-:W2:Y:S04]  /*01b0*/  LDG.E R8, desc[UR10][R8.64] ;  /* 0x0000000a08087981 */ /* 0x000ea8000c1e1900 */
[----:B------:R-:W2:Y:S01]  /*01c0*/  LDG.E R10, desc[UR10][R10.64] ;  /* 0x0000000a0a0a7981 */ /* 0x000ea2000c1e1900 */
[----:B-1----:R-:W-:-:S04]  /*01d0*/  IADD3 R17, PT, PT, R20, R17, RZ ;  /* 0x0000001114117210 */ /* 0x002fc80007ffe0ff */
[----:B------:R-:W-:Y:S01]  /*01e0*/  ISETP.GE.AND P0, PT, R17, R12, PT ;  /* 0x0000000c1100720c */ /* 0x000fe20003f06270 */
[----:B--2---:R-:W-:-:S12]  /*01f0*/  FFMA R15, R8, R10, R15 ;  /* 0x0000000a080f7223 */ /* 0x004fd8000000000f */
[----:B------:R-:W-:Y:S05]  /*0200*/  @!P0 BRA `(.L_x_15) ;  /* 0xfffffffc00d88947 */ /* 0x000fea000383ffff */
[----:B------:R-:W-:Y:S05]  /*0210*/  BSYNC.RECONVERGENT B1 ;  /* 0x0000000000017941 */ /* 0x000fea0003800200 */
.L_x_14:
[----:B------:R0:W-:Y:S02]  /*0220*/  STS [R0], R15 ;  /* 0x0000000f00007388 */ /* 0x0001e40000000800 */
.L_x_13:
[----:B------:R-:W-:Y:S05]  /*0230*/  BSYNC.RECONVERGENT B0 ;  /* 0x0000000000007941 */ /* 0x000fea0003800200 */
.L_x_12:
        /* <DEDUP_REMOVED lines=17> */
.L_x_18:
[----:B------:R-:W0:Y:S01]  /*0350*/  LDS.128 R12, [UR9+-0x20] ;  /* 0xffffe009ff0c7984 */ /* 0x000e220008000c00 */
[----:B------:R-:W-:Y:S02]  /*0360*/  UIADD3 UR7, UPT, UPT, UR7, 0x10, URZ ;  /* 0x0000001007077890 */ /* 0x000fe4000fffe0ff */
[----:B------:R-:W-:Y:S01]  /*0370*/  UIADD3 UR4, UPT, UPT, UR4, 0x10, URZ ;  /* 0x0000001004047890 */ /* 0x000fe2000fffe0ff */
[----:B------:R-:W1:Y:S01]  /*0380*/  LDS.128 R4, [UR9+-0x10] ;  /* 0xfffff009ff047984 */ /* 0x000e620008000c00 */
[----:B------:R-:W-:-:S03]  /*0390*/  UISETP.NE.AND UP0, UPT, UR7, URZ, UPT ;  /* 0x000000ff0700728c */ /* 0x000fc6000bf05270 */
[----:B------:R-:W2:Y:S04]  /*03a0*/  LDS.128 R8, [UR9] ;  /* 0x00000009ff087984 */ /* 0x000ea80008000c00 */
[----:B------:R-:W3:Y:S01]  /*03b0*/  LDS.128 R16, [UR9+0x10] ;  /* 0x00001009ff107984 */ /* 0x000ee20008000c00 */
[----:B0-----:R-:W-:-:S04]  /*03c0*/  FADD R13, R13, R0 ;  /* 0x000000000d0d7221 */ /* 0x001fc80000000000 */
[----:B------:R-:W-:-:S04]  /*03d0*/  FADD R14, R13, R14 ;  /* 0x0000000e0d0e7221 */ /* 0x000fc80000000000 */
[----:B------:R-:W-:-:S04]  /*03e0*/  FADD R15, R14, R15 ;  /* 0x0000000f0e0f7221 */ /* 0x000fc80000000000 */
[----:B-1----:R-:W-:-:S04]  /*03f0*/  FADD R4, R15, R4 ;  /* 0x000000040f047221 */ /* 0x002fc80000000000 */
[----:B------:R-:W-:-:S04]  /*0400*/  FADD R5, R5, R4 ;  /* 0x0000000405057221 */ /* 0x000fc80000000000 */
[----:B------:R-:W-:Y:S02]  /*0410*/  FADD R6, R6, R5 ;  /* 0x0000000506067221 */ /* 0x000fe40000000000 */
[----:B------:R-:W0:Y:S01]  /*0420*/  LDS R5, [UR9+0x20] ;  /* 0x00002009ff057984 */ /* 0x000e220008000800 */
[----:B------:R-:W-:Y:S01]  /*0430*/  UIADD3 UR9, UPT, UPT, UR9, 0x40, URZ ;  /* 0x0000004009097890 */ /* 0x000fe2000fffe0ff */
        /* <DEDUP_REMOVED lines=9> */
[----:B0-----:R-:W-:Y:S01]  /*04d0*/  FADD R0, R18, R5 ;  /* 0x0000000512007221 */ /* 0x001fe20000000000 */
[----:B------:R-:W-:Y:S06]  /*04e0*/  BRA.U UP0, `(.L_x_18) ;  /* 0xfffffffd00987547 */ /* 0x000fec000b83ffff */
[----:B------:R-:W-:-:S12]  /*04f0*/  UIADD3 UR4, UPT, UPT, UR4, 0x1, URZ ;  /* 0x0000000104047890 */ /* 0x000fd8000fffe0ff */
.L_x_17:
        /* <DEDUP_REMOVED lines=24> */
.L_x_20:
        /* <DEDUP_REMOVED lines=15> */
.L_x_21:
[----:B------:R-:W-:Y:S05]  /*0770*/  BRA.U !UP1, `(.L_x_19) ;  /* 0x0000000109207547 */ /* 0x000fea000b800000 */
[----:B------:R-:W-:Y:S02]  /*0780*/  ULEA UR4, UR4, UR5, 0x2 ;  /* 0x0000000504047291 */ /* 0x000fe4000f8e10ff */
[----:B------:R-:W-:-:S12]  /*0790*/  UIADD3 UR6, UPT, UPT, -UR6, URZ, URZ ;  /* 0x000000ff06067290 */ /* 0x000fd8000fffe1ff */
.L_x_22:
[----:B------:R-:W0:Y:S01]  /*07a0*/  LDS R5, [UR4] ;  /* 0x00000004ff057984 */ /* 0x000e220008000800 */
[----:B------:R-:W-:Y:S02]  /*07b0*/  UIADD3 UR6, UPT, UPT, UR6, 0x1, URZ ;  /* 0x0000000106067890 */ /* 0x000fe4000fffe0ff */
[----:B------:R-:W-:Y:S02]  /*07c0*/  UIADD3 UR4, UPT, UPT, UR4, 0x4, URZ ;  /* 0x0000000404047890 */ /* 0x000fe4000fffe0ff */
[----:B------:R-:W-:Y:S01]  /*07d0*/  UISETP.NE.AND UP0, UPT, UR6, URZ, UPT ;  /* 0x000000ff0600728c */ /* 0x000fe2000bf05270 */
[----:B0-----:R-:W-:-:S08]  /*07e0*/  FADD R0, R5, R0 ;  /* 0x0000000005007221 */ /* 0x001fd00000000000 */
[----:B------:R-:W-:Y:S05]  /*07f0*/  BRA.U UP0, `(.L_x_22) ;  /* 0xfffffffd00e87547 */ /* 0x000fea000b83ffff */
.L_x_19:
[----:B0-----:R1:W-:Y:S02]  /*0800*/  STS [UR5], R0 ;  /* 0x00000000ff007988 */ /* 0x0013e40008000805 */
.L_x_16:
[----:B------:R-:W2:Y:S01]  /*0810*/  LDG.E R2, desc[UR10][R2.64+0x8] ;  /* 0x0000080a02027981 */ /* 0x000ea2000c1e1900 */
[----:B------:R-:W2:Y:S01]  /*0820*/  S2UR UR4, SR_CTAID.Y ;  /* 0x00000000000479c3 */ /* 0x000ea20000002600 */
[----:B------:R-:W2:Y:S07]  /*0830*/  S2R R7, SR_CTAID.X ;  /* 0x0000000000077919 */ /* 0x000eae0000002500 */
[----:B------:R-:W3:Y:S01]  /*0840*/  LDC.64 R4, c[0x0][0x398] ;  /* 0x0000e600ff047b82 */ /* 0x000ee20000000a00 */
[----:B--2---:R-:W-:-:S04]  /*0850*/  IMAD R7, R2, UR4, R7 ;  /* 0x0000000402077c24 */ /* 0x004fc8000f8e0207 */
[----:B---3--:R-:W-:-:S05]  /*0860*/  IMAD.WIDE.U32 R4, R7, 0x4, R4 ;  /* 0x0000000407047825 */ /* 0x008fca00078e0004 */
[----:B0-----:R-:W-:Y:S01]  /*0870*/  STG.E desc[UR10][R4.64], R0 ;  /* 0x0000000004007986 */ /* 0x001fe2000c10190a */
[----:B------:R-:W-:Y:S05]  /*0880*/  EXIT ;  /* 0x000000000000794d */ /* 0x000fea0003800000 */
.L_x_23:
        /* <DEDUP_REMOVED lines=15> */
.L_x_37:


//--------------------- .text.activation          --------------------------
	.section	.text.activation,"ax",@progbits
	.align	128
        .global         activation
        .type           activation,@function
        .size           activation,(.L_x_38 - activation)
        .other          activation,@"STO_CUDA_ENTRY STV_DEFAULT"
activation:
.text.activation:
[----:B------:R-:W-:Y:S08]  /*0000*/  LDC R1, c[0x0][0x37c] ;  /* 0x0000df00ff017b82 */ /* 0x000ff00000000800 */
[----:B------:R-:W0:Y:S01]  /*0010*/  LDC.64 R2, c[0x0][0x380] ;  /* 0x0000e000ff027b82 */ /* 0x000e220000000a00 */
[----:B------:R-:W0:Y:S02]  /*0020*/  LDCU.64 UR10, c[0x0][0x358] ;  /* 0x00006b00ff0a77ac */ /* 0x000e240008000a00 */
[----:B0-----:R-:W2:Y:S04]  /*0030*/  LDG.E R11, desc[UR10][R2.64+0x4] ;  /* 0x0000040a020b7981 */ /* 0x001ea8000c1e1900 */
[----:B------:R-:W3:Y:S01]  /*0040*/  LDG.E R0, desc[UR10][R2.64+0x8] ;  /* 0x0000080a02007981 */ /* 0x000ee2000c1e1900 */
[----:B------:R-:W0:Y:S01]  /*0050*/  S2UR UR5, SR_CgaCtaId ;  /* 0x00000000000579c3 */ /* 0x000e220000008800 */
[----:B------:R-:W-:Y:S01]  /*0060*/  UMOV UR4, 0x400 ;  /* 0x0000040000047882 */ /* 0x000fe20000000000 */
[----:B------:R-:W-:Y:S01]  /*0070*/  BSSY.RECONVERGENT B0, `(.L_x_24) ;  /* 0x000001e000007945 */ /* 0x000fe20003800200 */
[----:B------:R-:W1:Y:S05]  /*0080*/  S2R R16, SR_TID.X ;  /* 0x0000000000107919 */ /* 0x000e6a0000002100 */
[----:B------:R-:W-:Y:S01]  /*0090*/  S2UR UR12, SR_CTAID.Y ;  /* 0x00000000000c79c3 */ /* 0x000fe20000002600 */
[----:B0-----:R-:W-:-:S07]  /*00a0*/  ULEA UR5, UR5, UR4, 0x18 ;  /* 0x0000000405057291 */ /* 0x001fce000f8ec0ff */
[----:B------:R-:W3:Y:S01]  /*00b0*/  S2UR UR4, SR_CTAID.X ;  /* 0x00000000000479c3 */ /* 0x000ee20000002500 */
[----:B-1----:R-:W-:-:S05]  /*00c0*/  LEA R10, R16, UR5, 0x2 ;  /* 0x00000005100a7c11 */ /* 0x002fca000f8e10ff */
[----:B------:R0:W-:Y:S01]  /*00d0*/  STS [R10], RZ ;  /* 0x000000ff0a007388 */ /* 0x0001e20000000800 */
[----:B--2---:R-:W-:Y:S01]  /*00e0*/  ISETP.GE.AND P0, PT, R16, R11, PT ;  /* 0x0000000b1000720c */ /* 0x004fe20003f06270 */
[----:B---3--:R-:W-:-:S12]  /*00f0*/  IMAD R0, R0, UR4, RZ ;  /* 0x0000000400007c24 */ /* 0x008fd8000f8e02ff */
[----:B0-----:R-:W-:Y:S05]  /*0100*/  @P0 BRA `(.L_x_25) ;  /* 0x0000000000500947 */ /* 0x001fea0003800000 */
[----:B------:R-:W0:Y:S01]  /*0110*/  LDC R15, c[0x0][0x374] ;  /* 0x0000dd00ff0f7b82 */ /* 0x000e220000000800 */
[----:B------:R-:W-:Y:S01]  /*0120*/  HFMA2 R13, -RZ, RZ, 0, 0 ;  /* 0x00000000ff0d7431 */ /* 0x000fe200000001ff */
[----:B------:R-:W-:Y:S01]  /*0130*/  BSSY.RECONVERGENT B1, `(.L_x_26) ;  /* 0x0000010000017945 */ /* 0x000fe20003800200 */
[----:B------:R-:W-:Y:S01]  /*0140*/  IMAD R12, R11, UR4, RZ ;  /* 0x000000040b0c7c24 */ /* 0x000fe2000f8e02ff */
[----:B------:R-:W-:-:S04]  /*0150*/  MOV R14, R16 ;  /* 0x00000010000e7202 */ /* 0x000fc80000000f00 */
[----:B------:R-:W1:Y:S08]  /*0160*/  LDC.64 R2, c[0x0][0x388] ;  /* 0x0000e200ff027b82 */ /* 0x000e700000000a00 */
[----:B------:R-:W2:Y:S08]  /*0170*/  LDC.64 R4, c[0x0][0x390] ;  /* 0x0000e400ff047b82 */ /* 0x000eb00000000a00 */
[----:B------:R-:W3:Y:S02]  /*0180*/  LDC R17, c[0x0][0x360] ;  /* 0x0000d800ff117b82 */ /* 0x000ee40000000800 */
.L_x_27:
[-C--:B------:R-:W-:Y:S01]  /*0190*/  IADD3 R7, PT, PT, R12, R14.reuse, RZ ;  /* 0x0000000e0c077210 */ /* 0x080fe20007ffe0ff */
[----:B0-----:R-:W-:-:S04]  /*01a0*/  IMAD R9, R15, R14, UR12 ;  /* 0x0000000c0f097e24 */ /* 0x001fc8000f8e020e */
[----:B-1----:R-:W-:-:S04]  /*01b0*/  IMAD.WIDE.U32 R6, R7, 0x4, R2 ;  /* 0x0000000407067825 */ /* 0x002fc800078e0002 */
[----:B--2---:R-:W-:Y:S02]  /*01c0*/  IMAD.WIDE.U32 R8, R9, 0x4, R4 ;  /* 0x0000000409087825 */ /* 0x004fe400078e0004 */
[----:B------:R-:W2:Y:S04]  /*01d0*/  LDG.E R6, desc[UR10][R6.64] ;  /* 0x0000000a06067981 */ /* 0x000ea8000c1e1900 */
[----:B------:R-:W2:Y:S01]  /*01e0*/  LDG.E R8, desc[UR10][R8.64] ;  /* 0x0000000a08087981 */ /* 0x000ea2000c1e1900 */
[----:B---3--:R-:W-:-:S04]  /*01f0*/  IADD3 R14, PT, PT, R17, R14, RZ ;  /* 0x0000000e110e7210 */ /* 0x008fc80007ffe0ff */
[----:B------:R-:W-:Y:S01]  /*0200*/  ISETP.GE.AND P0, PT, R14, R11, PT ;  /* 0x0000000b0e00720c */ /* 0x000fe20003f06270 */
[----:B--2---:R-:W-:-:S12]  /*0210*/  FFMA R13, R6, R8, R13 ;  /* 0x00000008060d7223 */ /* 0x004fd8000000000d */
[----:B------:R-:W-:Y:S05]  /*0220*/  @!P0 BRA `(.L_x_27) ;  /* 0xfffffffc00d88947 */ /* 0x000fea000383ffff */
[----:B------:R-:W-:Y:S05]  /*0230*/  BSYNC.RECONVERGENT B1 ;  /* 0x0000000000017941 */ /* 0x000fea0003800200 */
.L_x_26:
[----:B------:R0:W-:Y:S02]  /*0240*/  STS [R10], R13 ;  /* 0x0000000d0a007388 */ /* 0x0001e40000000800 */
.L_x_25:
[----:B------:R-:W-:Y:S05]  /*0250*/  BSYNC.RECONVERGENT B0 ;  /* 0x0000000000007941 */ /* 0x000fea0003800200 */
.L_x_24:
[----:B------:R-:W-:Y:S01]  /*0260*/  BAR.SYNC.DEFER_BLOCKING 0x0 ;  /* 0x0000000000007b1d */ /* 0x000fe20000010000 */
[----:B------:R-:W-:-:S13]  /*0270*/  ISETP.NE.AND P0, PT, R16, RZ, PT ;  /* 0x000000ff1000720c */ /* 0x000fda0003f05270 */
[----:B------:R-:W-:Y:S05]  /*0280*/  @P0 EXIT ;  /* 0x000000000000094d */ /* 0x000fea0003800000 */
[----:B------:R-:W1:Y:S01]  /*0290*/  LDS R2, [UR5] ;  /* 0x00000005ff027984 */ /* 0x000e620008000800 */
[----:B------:R-:W2:Y:S02]  /*02a0*/  LDCU UR4, c[0x0][0x360] ;  /* 0x00006c00ff0477ac */ /* 0x000ea40008000800 */
[----:B--2---:R-:W-:-:S09]  /*02b0*/  UISETP.GE.U32.AND UP0, UPT, UR4, 0x2, UPT ;  /* 0x000000020400788c */ /* 0x004fd2000bf06070 */
        /* <DEDUP_REMOVED lines=11> */
.L_x_30:
[----:B0-----:R-:W1:Y:S01]  /*0370*/  LDS.128 R12, [UR9+-0x20] ;  /* 0xffffe009ff0c7984 */ /* 0x001e620008000c00 */
[----:B------:R-:W-:Y:S02]  /*0380*/  UIADD3 UR7, UPT, UPT, UR7, 0x10, URZ ;  /* 0x0000001007077890 */ /* 0x000fe4000fffe0ff */
[----:B------:R-:W-:Y:S01]  /*0390*/  UIADD3 UR4, UPT, UPT, UR4, 0x10, URZ ;  /* 0x0000001004047890 */ /* 0x000fe2000fffe0ff */
[----:B------:R-:W0:Y:S01]  /*03a0*/  LDS.128 R4, [UR9+-0x10] ;  /* 0xfffff009ff047984 */ /* 0x000e220008000c00 */
[----:B------:R-:W-:-:S03]  /*03b0*/  UISETP.NE.AND UP0, UPT, UR7, URZ, UPT ;  /* 0x000000ff0700728c */ /* 0x000fc6000bf05270 */
[----:B------:R-:W2:Y:S04]  /*03c0*/  LDS.128 R8, [UR9] ;  /* 0x00000009ff087984 */ /* 0x000ea80008000c00 */
[----:B------:R-:W3:Y:S04]  /*03d0*/  LDS.128 R16, [UR9+0x10] ;  /* 0x00001009ff107984 */ /* 0x000ee80008000c00 */
[----:B------:R-:W4:Y:S01]  /*03e0*/  LDS R3, [UR9+0x20] ;  /* 0x00002009ff037984 */ /* 0x000f220008000800 */
[----:B------:R-:W-:Y:S01]  /*03f0*/  UIADD3 UR9, UPT, UPT, UR9, 0x40, URZ ;  /* 0x0000004009097890 */ /* 0x000fe2000fffe0ff */
[----:B-1----:R-:W-:-:S04]  /*0400*/  FADD R13, R13, R2 ;  /* 0x000000020d0d7221 */ /* 0x002fc80000000000 */
[----:B------:R-:W-:-:S04]  /*0410*/  FADD R14, R13, R14 ;  /* 0x0000000e0d0e7221 */ /* 0x000fc80000000000 */
[----:B------:R-:W-:-:S04]  /*0420*/  FADD R15, R14, R15 ;  /* 0x0000000f0e0f7221 */ /* 0x000fc80000000000 */
[----:B0-----:R-:W-:-:S04]  /*0430*/  FADD R4, R15, R4 ;  /* 0x000000040f047221 */ /* 0x001fc80000000000 */
        /* <DEDUP_REMOVED lines=14> */
.L_x_29:
        /* <DEDUP_REMOVED lines=8> */
[----:B------:R-:W1:Y:S04]  /*05a0*/  LDS R3, [UR8] ;  /* 0x00000008ff037984 */ /* 0x000e680008000800 */
[----:B------:R-:W2:Y:S04]  /*05b0*/  LDS R4, [UR8+0x4] ;  /* 0x00000408ff047984 */ /* 0x000ea80008000800 */
[----:B------:R-:W3:Y:S04]  /*05c0*/  LDS R6, [UR8+0x8] ;  /* 0x00000808ff067984 */ /* 0x000ee80008000800 */
[----:B------:R-:W4:Y:S04]  /*05d0*/  LDS R8, [UR8+0xc] ;  /* 0x00000c08ff087984 */ /* 0x000f280008000800 */
[----:B0-----:R-:W0:Y:S04]  /*05e0*/  LDS R10, [UR8+0x10] ;  /* 0x00001008ff0a7984 */ /* 0x001e280008000800 */
[----:B------:R-:W5:Y:S04]  /*05f0*/  LDS R12, [UR8+0x14] ;  /* 0x00001408ff0c7984 */ /* 0x000f680008000800 */
[----:B------:R-:W5:Y:S04]  /*0600*/  LDS R14, [UR8+0x18] ;  /* 0x00001808ff0e7984 */ /* 0x000f680008000800 */
[----:B------:R-:W5:Y:S01]  /*0610*/  LDS R16, [UR8+0x1c] ;  /* 0x00001c08ff107984 */ /* 0x000f620008000800 */
[----:B-1----:R-:W-:-:S04]  /*0620*/  FADD R3, R2, R3 ;  /* 0x0000000302037221 */ /* 0x002fc80000000000 */
[----:B--2---:R-:W-:-:S04]  /*0630*/  FADD R3, R3, R4 ;  /* 0x0000000403037221 */ /* 0x004fc80000000000 */
[----:B---3--:R-:W-:-:S04]  /*0640*/  FADD R3, R3, R6 ;  /* 0x0000000603037221 */ /* 0x008fc80000000000 */
[----:B----4-:R-:W-:-:S04]  /*0650*/  FADD R3, R3, R8 ;  /* 0x0000000803037221 */ /* 0x010fc80000000000 */
[----:B0-----:R-:W-:-:S04]  /*0660*/  FADD R3, R3, R10 ;  /* 0x0000000a03037221 */ /* 0x001fc80000000000 */
[----:B-----5:R-:W-:-:S04]  /*0670*/  FADD R3, R3, R12 ;  /* 0x0000000c03037221 */ /* 0x020fc80000000000 */
[----:B------:R-:W-:-:S04]  /*0680*/  FADD R3, R3, R14 ;  /* 0x0000000e03037221 */ /* 0x000fc80000000000 */
[----:B------:R-:W-:-:S07]  /*0690*/  FADD R2, R3, R16 ;  /* 0x0000001003027221 */ /* 0x000fce0000000000 */
.L_x_32:
        /* <DEDUP_REMOVED lines=10> */
[----:B------:R-:W4:Y:S01]  /*0740*/  LDS R8, [UR7+0xc] ;  /* 0x00000c07ff087984 */ /* 0x000f220008000800 */
[----:B-1----:R-:W-:-:S04]  /*0750*/  FADD R3, R2, R3 ;  /* 0x0000000302037221 */ /* 0x002fc80000000000 */
[----:B--2---:R-:W-:-:S04]  /*0760*/  FADD R3, R3, R4 ;  /* 0x0000000403037221 */ /* 0x004fc80000000000 */
[----:B---3--:R-:W-:-:S04]  /*0770*/  FADD R3, R3, R6 ;  /* 0x0000000603037221 */ /* 0x008fc80000000000 */
[----:B----4-:R-:W-:-:S07]  /*0780*/  FADD R2, R3, R8 ;  /* 0x0000000803027221 */ /* 0x010fce0000000000 */
.L_x_33:
[----:B------:R-:W-:Y:S05]  /*0790*/  BRA.U !UP1, `(.L_x_31) ;  /* 0x0000000109207547 */ /* 0x000fea000b800000 */
[----:B------:R-:W-:Y:S02]  /*07a0*/  ULEA UR4, UR4, UR5, 0x2 ;  /* 0x0000000504047291 */ /* 0x000fe4000f8e10ff */
[----:B------:R-:W-:-:S12]  /*07b0*/  UIADD3 UR6, UPT, UPT, -UR6, URZ, URZ ;  /* 0x000000ff06067290 */ /* 0x000fd8000fffe1ff */
.L_x_34:
[----:B------:R-:W1:Y:S01]  /*07c0*/  LDS R3, [UR4] ;  /* 0x00000004ff037984 */ /* 0x000e620008000800 */
[----:B------:R-:W-:Y:S02]  /*07d0*/  UIADD3 UR6, UPT, UPT, UR6, 0x1, URZ ;  /* 0x0000000106067890 */ /* 0x000fe4000fffe0ff */
[----:B------:R-:W-:Y:S02]  /*07e0*/  UIADD3 UR4, UPT, UPT, UR4, 0x4, URZ ;  /* 0x0000000404047890 */ /* 0x000fe4000fffe0ff */
[----:B------:R-:W-:Y:S01]  /*07f0*/  UISETP.NE.AND UP0, UPT, UR6, URZ, UPT ;  /* 0x000000ff0600728c */ /* 0x000fe2000bf05270 */
[----:B-1----:R-:W-:-:S08]  /*0800*/  FADD R2, R3, R2 ;  /* 0x0000000203027221 */ /* 0x002fd00000000000 */
[----:B------:R-:W-:Y:S05]  /*0810*/  BRA.U UP0, `(.L_x_34) ;  /* 0xfffffffd00e87547 */ /* 0x000fea000b83ffff */
.L_x_31:
[----:B-1----:R2:W-:Y:S02]  /*0820*/  STS [UR5], R2 ;  /* 0x00000002ff007988 */ /* 0x0025e40008000805 */
.L_x_28:
[----:B------:R-:W3:Y:S01]  /*0830*/  LDC.64 R4, c[0x0][0x398] ;  /* 0x0000e600ff047b82 */ /* 0x000ee20000000a00 */
[----:B------:R-:W-:-:S05]  /*0840*/  IADD3 R3, PT, PT, R0, UR12, RZ ;  /* 0x0000000c00037c10 */ /* 0x000fca000fffe0ff */
[----:B---3--:R-:W-:-:S05]  /*0850*/  IMAD.WIDE R4, R3, 0x4, R4 ;  /* 0x0000000403047825 */ /* 0x008fca00078e0204 */
[----:B-1----:R-:W-:Y:S01]  /*0860*/  STG.E desc[UR10][R4.64], R2 ;  /* 0x0000000204007986 */ /* 0x002fe2000c10190a */
[----:B------:R-:W-:Y:S05]  /*0870*/  EXIT ;  /* 0x000000000000794d */ /* 0x000fea0003800000 */
.L_x_35:
        /* <DEDUP_REMOVED lines=16> */
.L_x_38:


//--------------------- .nv.shared.inputs_gradients --------------------------
	.section	.nv.shared.inputs_gradients,"aw",@nobits
	.sectionflags	@""
	.align	16
	.zero		1024


//--------------------- .nv.shared.reserved.0     --------------------------
	.section	.nv.shared.reserved.0,"aw",@nobits
	.weak		__nv_reservedSMEM_offset_0_alias
	.size		__nv_reservedSMEM_offset_0_alias, 0, 64
	.other		__nv_reservedSMEM_offset_0_alias,@"STO_CUDA_RESERVED_SHARED STV_DEFAULT"
__nv_reservedSMEM_offset_0_alias:
	.zero		0
	.zero		64


//--------------------- .nv.shared.weights_gradients --------------------------
	.section	.nv.shared.weights_gradients,"aw",@nobits
	.sectionflags	@""
	.align	16
	.zero		1024


//--------------------- .nv.shared.activation     --------------------------
	.section	.nv.shared.activation,"aw",@nobits
	.sectionflags	@""
	.align	16
	.zero		1024


//--------------------- .nv.constant0.inputs_gradients --------------------------
	.section	.nv.constant0.inputs_gradients,"a",@progbits
	.sectionflags	@""
	.align	4
.nv.constant0.inputs_gradients:
	.zero		928


//--------------------- .nv.constant0.weights_gradients --------------------------
	.section	.nv.constant0.weights_gradients,"a",@progbits
	.sectionflags	@""
	.align	4
.nv.constant0.weights_gradients:
	.zero		928


//--------------------- .nv.constant0.activation  --------------------------
	.section	.nv.constant0.activation,"a",@progbits
	.sectionflags	@""
	.align	4
.nv.constant0.activation:
	.zero		928


//--------------------- SYMBOLS --------------------------

	.type		.nv.reservedSmem.offset0,@object
	.size		.nv.reservedSmem.offset0,0x4
	.type		.nv.reservedSmem.cap,@object
	.size		.nv.reservedSmem.cap,0x4
